// auto-generated by cutlass_sweep.gemm — config: {"arch": "sm_90", "cluster_m": 4, "cluster_n": 4, "dtype": "int8", "dtype_b": "int8", "layout": "nt", "stages": 0, "tile_k": 64, "tile_m": 128, "tile_n": 128}
#include "cutlass/cutlass.h"
#include "cutlass/gemm/collective/collective_builder.hpp"
#include "cutlass/gemm/device/gemm_universal_adapter.h"
#include "cutlass/gemm/kernel/gemm_universal.hpp"
#include "cutlass/epilogue/collective/collective_builder.hpp"

using ElemA = int8_t;
using ElemB = int8_t;
using ElemCD = int8_t;
using Acc  = int32_t;
using TileShape    = cute::Shape<cute::_128, cute::_128, cute::_64>;
using ClusterShape = cute::Shape<cute::_4, cute::_4, cute::_1>;

using CollectiveEpilogue = typename cutlass::epilogue::collective::CollectiveBuilder<
    cutlass::arch::Sm90, cutlass::arch::OpClassTensorOp,
    TileShape, ClusterShape,
    cutlass::epilogue::collective::EpilogueTileAuto,
    Acc, Acc,
    ElemCD, cutlass::layout::RowMajor, 128 / cutlass::sizeof_bits<ElemCD>::value,
    ElemCD, cutlass::layout::RowMajor, 128 / cutlass::sizeof_bits<ElemCD>::value,
    cutlass::epilogue::collective::EpilogueScheduleAuto
  >::CollectiveOp;

using CollectiveMainloop = typename cutlass::gemm::collective::CollectiveBuilder<
    cutlass::arch::Sm90, cutlass::arch::OpClassTensorOp,
    ElemA, cutlass::layout::RowMajor, 128 / cutlass::sizeof_bits<ElemA>::value,
    ElemB, cutlass::layout::ColumnMajor, 128 / cutlass::sizeof_bits<ElemB>::value,
    Acc,
    TileShape, ClusterShape,
    cutlass::gemm::collective::StageCountAutoCarveout<static_cast<int>(sizeof(typename CollectiveEpilogue::SharedStorage))>,
    cutlass::gemm::collective::KernelScheduleAuto
  >::CollectiveOp;

using GemmKernel = cutlass::gemm::kernel::GemmUniversal<
    cute::Shape<int,int,int,int>,
    CollectiveMainloop,
    CollectiveEpilogue
>;
using Gemm = cutlass::gemm::device::GemmUniversalAdapter<GemmKernel>;

// Force the device kernel symbol into the cubin without needing a host main.
auto* _anchor = &cutlass::device_kernel<GemmKernel>;


// ===== COMPILED SASS (sm_90a) =====

	.target	sm_90a

	.elftype	@"ET_EXEC"


//--------------------- .note.nv.tkinfo           --------------------------
	.section	.note.nv.tkinfo,"",@"SHT_NOTE"
	.sectionflags	@"SHF_NOTE_NV_TKINFO"
	.tkinfo
        /*0018*/ 	.word	0x00000002
        /*0030*/ 	.string	""
        /*0030*/ 	.string	"ptxas"
        /*0030*/ 	.string	"Cuda compilation tools, release 13.0, V13.0.88"
        /*0030*/ 	.string	"Build cuda_13.0.r13.0/compiler.36424714_0"
        /*0030*/ 	.string	"-arch sm_90a -m 64 "



//--------------------- .note.nv.cuinfo           --------------------------
	.section	.note.nv.cuinfo,"",@"SHT_NOTE"
	.sectionflags	@"SHF_NOTE_NV_CUINFO"
        /*0018*/ 	.short	0x0002
        /*001a*/ 	.short	0x005a
        /*001c*/ 	.short	0x0082
	.zero		2


//--------------------- .nv.info                  --------------------------
	.section	.nv.info,"",@"SHT_CUDA_INFO"
	.align	4


	//----- nvinfo : EIATTR_REGCOUNT
	.align		4
        /*0000*/ 	.byte	0x04, 0x2f
        /*0002*/ 	.short	(.L_15 - .L_14)
	.align		4
.L_14:
        /*0004*/ 	.word	index@(_ZN7cutlass13device_kernelINS_4gemm6kernel13GemmUniversalIN4cute5tupleIJiiiiEEENS1_10collective13CollectiveMmaINS1_34MainloopSm90TmaGmmaWarpSpecializedILi14ENS5_IJNS4_1CILi4EEESB_NSA_ILi1EEEEEENS1_35KernelTmaWarpSpecializedCooperativeEEENS5_IJNSA_ILi128EEESG_NSA_ILi64EEEEEEaNS5_IJlSC_lEEEaSJ_NS4_8TiledMMAINS4_8MMA_AtomIJNS4_4SM904GMMA27MMA_64x128x32_S32S8S8_SS_TNEEEENS4_6LayoutINS5_IJNSA_ILi2EEESC_SC_EEENS5_IJSC_NSA_ILi0EEEST_EEEEENS5_IJNS4_10UnderscoreESW_SW_EEEEENS4_23SM90_TMA_LOAD_MULTICASTENS4_14ComposedLayoutINS4_7SwizzleILi2ELi4ELi3EEENS4_18smem_ptr_flag_bitsILi8EEENSQ_INS5_IJNSA_ILi8EEESH_EEENS5_IJSH_SC_EEEEEEEvNS4_8identityESZ_S19_vS1A_EENS_8epilogue10collective6detail29Sm90TmaWarpSpecializedAdapterINS1D_15DefaultEpilogueIaSJ_SJ_NS1C_6thread17LinearCombinationIaLi1EiiLNS1H_9ScaleType4KindE0ELNS_15FloatRoundStyleE2EaEENS1_15EpilogueDefaultEEEEEvvEEEEvNT_6ParamsE)
        /*0008*/ 	.word	0x000000a8


	//----- nvinfo : EIATTR_FRAME_SIZE
	.align		4
.L_15:
        /*000c*/ 	.byte	0x04, 0x11
        /*000e*/ 	.short	(.L_17 - .L_16)
	.align		4
.L_16:
        /*0010*/ 	.word	index@(_ZN7cutlass13device_kernelINS_4gemm6kernel13GemmUniversalIN4cute5tupleIJiiiiEEENS1_10collective13CollectiveMmaINS1_34MainloopSm90TmaGmmaWarpSpecializedILi14ENS5_IJNS4_1CILi4EEESB_NSA_ILi1EEEEEENS1_35KernelTmaWarpSpecializedCooperativeEEENS5_IJNSA_ILi128EEESG_NSA_ILi64EEEEEEaNS5_IJlSC_lEEEaSJ_NS4_8TiledMMAINS4_8MMA_AtomIJNS4_4SM904GMMA27MMA_64x128x32_S32S8S8_SS_TNEEEENS4_6LayoutINS5_IJNSA_ILi2EEESC_SC_EEENS5_IJSC_NSA_ILi0EEEST_EEEEENS5_IJNS4_10UnderscoreESW_SW_EEEEENS4_23SM90_TMA_LOAD_MULTICASTENS4_14ComposedLayoutINS4_7SwizzleILi2ELi4ELi3EEENS4_18smem_ptr_flag_bitsILi8EEENSQ_INS5_IJNSA_ILi8EEESH_EEENS5_IJSH_SC_EEEEEEEvNS4_8identityESZ_S19_vS1A_EENS_8epilogue10collective6detail29Sm90TmaWarpSpecializedAdapterINS1D_15DefaultEpilogueIaSJ_SJ_NS1C_6thread17LinearCombinationIaLi1EiiLNS1H_9ScaleType4KindE0ELNS_15FloatRoundStyleE2EaEENS1_15EpilogueDefaultEEEEEvvEEEEvNT_6ParamsE)
        /*0014*/ 	.word	0x00000000


	//----- nvinfo : EIATTR_MIN_STACK_SIZE
	.align		4
.L_17:
        /*0018*/ 	.byte	0x04, 0x12
        /*001a*/ 	.short	(.L_19 - .L_18)
	.align		4
.L_18:
        /*001c*/ 	.word	index@(_ZN7cutlass13device_kernelINS_4gemm6kernel13GemmUniversalIN4cute5tupleIJiiiiEEENS1_10collective13CollectiveMmaINS1_34MainloopSm90TmaGmmaWarpSpecializedILi14ENS5_IJNS4_1CILi4EEESB_NSA_ILi1EEEEEENS1_35KernelTmaWarpSpecializedCooperativeEEENS5_IJNSA_ILi128EEESG_NSA_ILi64EEEEEEaNS5_IJlSC_lEEEaSJ_NS4_8TiledMMAINS4_8MMA_AtomIJNS4_4SM904GMMA27MMA_64x128x32_S32S8S8_SS_TNEEEENS4_6LayoutINS5_IJNSA_ILi2EEESC_SC_EEENS5_IJSC_NSA_ILi0EEEST_EEEEENS5_IJNS4_10UnderscoreESW_SW_EEEEENS4_23SM90_TMA_LOAD_MULTICASTENS4_14ComposedLayoutINS4_7SwizzleILi2ELi4ELi3EEENS4_18smem_ptr_flag_bitsILi8EEENSQ_INS5_IJNSA_ILi8EEESH_EEENS5_IJSH_SC_EEEEEEEvNS4_8identityESZ_S19_vS1A_EENS_8epilogue10collective6detail29Sm90TmaWarpSpecializedAdapterINS1D_15DefaultEpilogueIaSJ_SJ_NS1C_6thread17LinearCombinationIaLi1EiiLNS1H_9ScaleType4KindE0ELNS_15FloatRoundStyleE2EaEENS1_15EpilogueDefaultEEEEEvvEEEEvNT_6ParamsE)
        /*0020*/ 	.word	0x00000000
.L_19:


//--------------------- .nv.compat                --------------------------
	.section	.nv.compat,"",@"SHT_CUDA_COMPAT_INFO"
	.align	4
        /*0000*/ 	.byte	0x02, 0x09, 0x01, 0x00, 0x02, 0x02, 0x04, 0x00, 0x02, 0x05, 0x05, 0x00, 0x03, 0x07, 0x01, 0x01
        /*0010*/ 	.byte	0x02, 0x03, 0x01, 0x00, 0x02, 0x06, 0x01, 0x00, 0x04, 0x0b, 0x08, 0x00, 0x00, 0x00, 0x00, 0x00
        /*0020*/ 	.byte	0x00, 0x00, 0x00, 0x00


//--------------------- .nv.info._ZN7cutlass13device_kernelINS_4gemm6kernel13GemmUniversalIN4cute5tupleIJiiiiEEENS1_10collective13CollectiveMmaINS1_34MainloopSm90TmaGmmaWarpSpecializedILi14ENS5_IJNS4_1CILi4EEESB_NSA_ILi1EEEEEENS1_35KernelTmaWarpSpecializedCooperativeEEENS5_IJNSA_ILi128EEESG_NSA_ILi64EEEEEEaNS5_IJlSC_lEEEaSJ_NS4_8TiledMMAINS4_8MMA_AtomIJNS4_4SM904GMMA27MMA_64x128x32_S32S8S8_SS_TNEEEENS4_6LayoutINS5_IJNSA_ILi2EEESC_SC_EEENS5_IJSC_NSA_ILi0EEEST_EEEEENS5_IJNS4_10UnderscoreESW_SW_EEEEENS4_23SM90_TMA_LOAD_MULTICASTENS4_14ComposedLayoutINS4_7SwizzleILi2ELi4ELi3EEENS4_18smem_ptr_flag_bitsILi8EEENSQ_INS5_IJNSA_ILi8EEESH_EEENS5_IJSH_SC_EEEEEEEvNS4_8identityESZ_S19_vS1A_EENS_8epilogue10collective6detail29Sm90TmaWarpSpecializedAdapterINS1D_15DefaultEpilogueIaSJ_SJ_NS1C_6thread17LinearCombinationIaLi1EiiLNS1H_9ScaleType4KindE0ELNS_15FloatRoundStyleE2EaEENS1_15EpilogueDefaultEEEEEvvEEEEvNT_6ParamsE --------------------------
	.section	.nv.info._ZN7cutlass13device_kernelINS_4gemm6kernel13GemmUniversalIN4cute5tupleIJiiiiEEENS1_10collective13CollectiveMmaINS1_34MainloopSm90TmaGmmaWarpSpecializedILi14ENS5_IJNS4_1CILi4EEESB_NSA_ILi1EEEEEENS1_35KernelTmaWarpSpecializedCooperativeEEENS5_IJNSA_ILi128EEESG_NSA_ILi64EEEEEEaNS5_IJlSC_lEEEaSJ_NS4_8TiledMMAINS4_8MMA_AtomIJNS4_4SM904GMMA27MMA_64x128x32_S32S8S8_SS_TNEEEENS4_6LayoutINS5_IJNSA_ILi2EEESC_SC_EEENS5_IJSC_NSA_ILi0EEEST_EEEEENS5_IJNS4_10UnderscoreESW_SW_EEEEENS4_23SM90_TMA_LOAD_MULTICASTENS4_14ComposedLayoutINS4_7SwizzleILi2ELi4ELi3EEENS4_18smem_ptr_flag_bitsILi8EEENSQ_INS5_IJNSA_ILi8EEESH_EEENS5_IJSH_SC_EEEEEEEvNS4_8identityESZ_S19_vS1A_EENS_8epilogue10collective6detail29Sm90TmaWarpSpecializedAdapterINS1D_15DefaultEpilogueIaSJ_SJ_NS1C_6thread17LinearCombinationIaLi1EiiLNS1H_9ScaleType4KindE0ELNS_15FloatRoundStyleE2EaEENS1_15EpilogueDefaultEEEEEvvEEEEvNT_6ParamsE,"",@"SHT_CUDA_INFO"
	.sectionflags	@""
	.align	4


	//----- nvinfo : EIATTR_CUDA_API_VERSION
	.align		4
        /*0000*/ 	.byte	0x04, 0x37
        /*0002*/ 	.short	(.L_21 - .L_20)
.L_20:
        /*0004*/ 	.word	0x00000082


	//----- nvinfo : EIATTR_KPARAM_INFO
	.align		4
.L_21:
        /*0008*/ 	.byte	0x04, 0x17
        /*000a*/ 	.short	(.L_23 - .L_22)
.L_22:
        /*000c*/ 	.word	0x00000000
        /*0010*/ 	.short	0x0000
        /*0012*/ 	.short	0x0070
        /*0014*/ 	.byte	0x00, 0xf0, 0x01, 0x10


	//----- nvinfo : EIATTR_SPARSE_MMA_MASK
	.align		4
.L_23:
        /*0018*/ 	.byte	0x03, 0x50
        /*001a*/ 	.short	0x0000


	//----- nvinfo : EIATTR_MAXREG_COUNT
	.align		4
        /*001c*/ 	.byte	0x03, 0x1b
        /*001e*/ 	.short	0x00a8


	//----- nvinfo : EIATTR_NUM_BARRIERS
	.align		4
        /*0020*/ 	.byte	0x02, 0x4c
        /*0022*/ 	.byte	0x01
	.zero		1


	//----- nvinfo : EIATTR_EXTERNS
	.align		4
        /*0024*/ 	.byte	0x04, 0x0f
        /*0026*/ 	.short	(.L_25 - .L_24)


	//   ....[0]....
	.align		4
.L_24:
        /*0028*/ 	.word	index@(__assertfail)


	//----- nvinfo : EIATTR_MERCURY_ISA_VERSION
	.align		4
.L_25:
        /*002c*/ 	.byte	0x03, 0x5f
        /*002e*/ 	.short	0x0101


	//----- nvinfo : EIATTR_INT_WARP_WIDE_INSTR_OFFSETS
	.align		4
        /*0030*/ 	.byte	0x04, 0x31
        /*0032*/ 	.short	(.L_27 - .L_26)


	//   ....[0]....
.L_26:
        /*0034*/ 	.word	0x000005f0


	//   ....[1]....
        /*0038*/ 	.word	0x00000620


	//   ....[2]....
        /*003c*/ 	.word	0x000007d0


	//----- nvinfo : EIATTR_COOP_GROUP_MASK_REGIDS
	.align		4
.L_27:
        /*0040*/ 	.byte	0x04, 0x29
        /*0042*/ 	.short	(.L_29 - .L_28)


	//   ....[0]....
.L_28:
        /*0044*/ 	.word	0xffffffff


	//   ....[1]....
        /*0048*/ 	.word	0xffffffff


	//   ....[2]....
        /*004c*/ 	.word	0xffffffff


	//   ....[3]....
        /*0050*/ 	.word	0xffffffff


	//   ....[4]....
        /*0054*/ 	.word	0xffffffff


	//   ....[5]....
        /*0058*/ 	.word	0xffffffff


	//----- nvinfo : EIATTR_COOP_GROUP_INSTR_OFFSETS
	.align		4
.L_29:
        /*005c*/ 	.byte	0x04, 0x28
        /*005e*/ 	.short	(.L_31 - .L_30)


	//   ....[0]....
.L_30:
        /*0060*/ 	.word	0x00000060


	//   ....[1]....
        /*0064*/ 	.word	0x00000070


	//   ....[2]....
        /*0068*/ 	.word	0x00000130


	//   ....[3]....
        /*006c*/ 	.word	0x00000440


	//   ....[4]....
        /*0070*/ 	.word	0x00000980


	//   ....[5]....
        /*0074*/ 	.word	0x000013b0


	//----- nvinfo : EIATTR_REG_RECONFIG
	.align		4
.L_31:
        /*0078*/ 	.byte	0x01, 0x54
	.zero		2


	//----- nvinfo : EIATTR_SYSCALL_OFFSETS
	.align		4
        /*007c*/ 	.byte	0x04, 0x46
        /*007e*/ 	.short	(.L_33 - .L_32)


	//   ....[0]....
.L_32:
        /*0080*/ 	.word	0x00001570


	//----- nvinfo : EIATTR_MBARRIER_INSTR_OFFSETS
	.align		4
.L_33:
        /*0084*/ 	.byte	0x04, 0x39
        /*0086*/ 	.short	(.L_35 - .L_34)


	//   ....[0]....
.L_34:
        /*0088*/ 	.word	0x00000250
        /*008c*/ 	.word	0x000000ff
        /*0090*/ 	.word	0x00000000
        /*0094*/ 	.short	0x0100
        /*0096*/ 	.byte	0x08
	.zero		1


	//   ....[1]....
        /*0098*/ 	.word	0x00000260
        /*009c*/ 	.word	0x000000ff
        /*00a0*/ 	.word	0x00000070
        /*00a4*/ 	.short	0x0100
        /*00a6*/ 	.byte	0x08
	.zero		1


	//   ....[2]....
        /*00a8*/ 	.word	0x00000270
        /*00ac*/ 	.word	0x000000ff
        /*00b0*/ 	.word	0x00000008
        /*00b4*/ 	.short	0x0100
        /*00b6*/ 	.byte	0x08
	.zero		1


	//   ....[3]....
        /*00b8*/ 	.word	0x00000280
        /*00bc*/ 	.word	0x000000ff
        /*00c0*/ 	.word	0x00000078
        /*00c4*/ 	.short	0x0100
        /*00c6*/ 	.byte	0x08
	.zero		1


	//   ....[4]....
        /*00c8*/ 	.word	0x00000290
        /*00cc*/ 	.word	0x000000ff
        /*00d0*/ 	.word	0x00000010
        /*00d4*/ 	.short	0x0100
        /*00d6*/ 	.byte	0x08
	.zero		1


	//   ....[5]....
        /*00d8*/ 	.word	0x000002a0
        /*00dc*/ 	.word	0x000000ff
        /*00e0*/ 	.word	0x00000080
        /*00e4*/ 	.short	0x0100
        /*00e6*/ 	.byte	0x08
	.zero		1


	//   ....[6]....
        /*00e8*/ 	.word	0x000002b0
        /*00ec*/ 	.word	0x000000ff
        /*00f0*/ 	.word	0x00000018
        /*00f4*/ 	.short	0x0100
        /*00f6*/ 	.byte	0x08
	.zero		1


	//   ....[7]....
        /*00f8*/ 	.word	0x000002c0
        /*00fc*/ 	.word	0x000000ff
        /*0100*/ 	.word	0x00000088
        /*0104*/ 	.short	0x0100
        /*0106*/ 	.byte	0x08
	.zero		1


	//   ....[8]....
        /*0108*/ 	.word	0x000002d0
        /*010c*/ 	.word	0x000000ff
        /*0110*/ 	.word	0x00000020
        /*0114*/ 	.short	0x0100
        /*0116*/ 	.byte	0x08
	.zero		1


	//   ....[9]....
        /*0118*/ 	.word	0x000002e0
        /*011c*/ 	.word	0x000000ff
        /*0120*/ 	.word	0x00000090
        /*0124*/ 	.short	0x0100
        /*0126*/ 	.byte	0x08
	.zero		1


	//   ....[10]....
        /*0128*/ 	.word	0x000002f0
        /*012c*/ 	.word	0x000000ff
        /*0130*/ 	.word	0x00000028
        /*0134*/ 	.short	0x0100
        /*0136*/ 	.byte	0x08
	.zero		1


	//   ....[11]....
        /*0138*/ 	.word	0x00000300
        /*013c*/ 	.word	0x000000ff
        /*0140*/ 	.word	0x00000098
        /*0144*/ 	.short	0x0100
        /*0146*/ 	.byte	0x08
	.zero		1


	//   ....[12]....
        /*0148*/ 	.word	0x00000310
        /*014c*/ 	.word	0x000000ff
        /*0150*/ 	.word	0x00000030
        /*0154*/ 	.short	0x0100
        /*0156*/ 	.byte	0x08
	.zero		1


	//   ....[13]....
        /*0158*/ 	.word	0x00000320
        /*015c*/ 	.word	0x000000ff
        /*0160*/ 	.word	0x000000a0
        /*0164*/ 	.short	0x0100
        /*0166*/ 	.byte	0x08
	.zero		1


	//   ....[14]....
        /*0168*/ 	.word	0x00000330
        /*016c*/ 	.word	0x000000ff
        /*0170*/ 	.word	0x00000038
        /*0174*/ 	.short	0x0100
        /*0176*/ 	.byte	0x08
	.zero		1


	//   ....[15]....
        /*0178*/ 	.word	0x00000340
        /*017c*/ 	.word	0x000000ff
        /*0180*/ 	.word	0x000000a8
        /*0184*/ 	.short	0x0100
        /*0186*/ 	.byte	0x08
	.zero		1


	//   ....[16]....
        /*0188*/ 	.word	0x00000350
        /*018c*/ 	.word	0x000000ff
        /*0190*/ 	.word	0x00000040
        /*0194*/ 	.short	0x0100
        /*0196*/ 	.byte	0x08
	.zero		1


	//   ....[17]....
        /*0198*/ 	.word	0x00000360
        /*019c*/ 	.word	0x000000ff
        /*01a0*/ 	.word	0x000000b0
        /*01a4*/ 	.short	0x0100
        /*01a6*/ 	.byte	0x08
	.zero		1


	//   ....[18]....
        /*01a8*/ 	.word	0x00000370
        /*01ac*/ 	.word	0x000000ff
        /*01b0*/ 	.word	0x00000048
        /*01b4*/ 	.short	0x0100
        /*01b6*/ 	.byte	0x08
	.zero		1


	//   ....[19]....
        /*01b8*/ 	.word	0x00000380
        /*01bc*/ 	.word	0x000000ff
        /*01c0*/ 	.word	0x000000b8
        /*01c4*/ 	.short	0x0100
        /*01c6*/ 	.byte	0x08
	.zero		1


	//   ....[20]....
        /*01c8*/ 	.word	0x00000390
        /*01cc*/ 	.word	0x000000ff
        /*01d0*/ 	.word	0x00000050
        /*01d4*/ 	.short	0x0100
        /*01d6*/ 	.byte	0x08
	.zero		1


	//   ....[21]....
        /*01d8*/ 	.word	0x000003a0
        /*01dc*/ 	.word	0x000000ff
        /*01e0*/ 	.word	0x000000c0
        /*01e4*/ 	.short	0x0100
        /*01e6*/ 	.byte	0x08
	.zero		1


	//   ....[22]....
        /*01e8*/ 	.word	0x000003b0
        /*01ec*/ 	.word	0x000000ff
        /*01f0*/ 	.word	0x00000058
        /*01f4*/ 	.short	0x0100
        /*01f6*/ 	.byte	0x08
	.zero		1


	//   ....[23]....
        /*01f8*/ 	.word	0x000003c0
        /*01fc*/ 	.word	0x000000ff
        /*0200*/ 	.word	0x000000c8
        /*0204*/ 	.short	0x0100
        /*0206*/ 	.byte	0x08
	.zero		1


	//   ....[24]....
        /*0208*/ 	.word	0x000003d0
        /*020c*/ 	.word	0x000000ff
        /*0210*/ 	.word	0x00000060
        /*0214*/ 	.short	0x0100
        /*0216*/ 	.byte	0x08
	.zero		1


	//   ....[25]....
        /*0218*/ 	.word	0x000003e0
        /*021c*/ 	.word	0x000000ff
        /*0220*/ 	.word	0x000000d0
        /*0224*/ 	.short	0x0100
        /*0226*/ 	.byte	0x08
	.zero		1


	//   ....[26]....
        /*0228*/ 	.word	0x000003f0
        /*022c*/ 	.word	0x000000ff
        /*0230*/ 	.word	0x00000068
        /*0234*/ 	.short	0x0100
        /*0236*/ 	.byte	0x08
	.zero		1


	//   ....[27]....
        /*0238*/ 	.word	0x00000400
        /*023c*/ 	.word	0x000000ff
        /*0240*/ 	.word	0x000000d8
        /*0244*/ 	.short	0x0100
        /*0246*/ 	.byte	0x08
	.zero		1


	//   ....[28]....
        /*0248*/ 	.word	0x00000860
        /*024c*/ 	.word	0x000000ff
        /*0250*/ 	.word	0x000000f0
        /*0254*/ 	.short	0x0100
        /*0256*/ 	.byte	0x06
	.zero		1


	//   ....[29]....
        /*0258*/ 	.word	0x00000900
        /*025c*/ 	.word	0x000000ff
        /*0260*/ 	.word	0x000000f8
        /*0264*/ 	.short	0x0100
        /*0266*/ 	.byte	0x06
	.zero		1


	//   ....[30]....
        /*0268*/ 	.word	0x00001640
        /*026c*/ 	.word	0x00000003
        /*0270*/ 	.word	0x00000000
        /*0274*/ 	.short	0x010a
        /*0276*/ 	.byte	0x3f
	.zero		1


	//   ....[31]....
        /*0278*/ 	.word	0x00001680
        /*027c*/ 	.word	0x00000003
        /*0280*/ 	.word	0x00000000
        /*0284*/ 	.short	0x010a
        /*0286*/ 	.byte	0x3f
	.zero		1


	//   ....[32]....
        /*0288*/ 	.word	0x00001950
        /*028c*/ 	.word	0x00000005
        /*0290*/ 	.word	0x00000000
        /*0294*/ 	.short	0x010a
        /*0296*/ 	.byte	0x3f
	.zero		1


	//   ....[33]....
        /*0298*/ 	.word	0x00001990
        /*029c*/ 	.word	0x00000005
        /*02a0*/ 	.word	0x00000000
        /*02a4*/ 	.short	0x010a
        /*02a6*/ 	.byte	0x3f
	.zero		1


	//   ....[34]....
        /*02a8*/ 	.word	0x00001af0
        /*02ac*/ 	.word	0x00000005
        /*02b0*/ 	.word	0x00000000
        /*02b4*/ 	.short	0x0101
        /*02b6*/ 	.byte	0x3f
	.zero		1


	//   ....[35]....
        /*02b8*/ 	.word	0x00001d20
        /*02bc*/ 	.word	0x00000003
        /*02c0*/ 	.word	0x00000000
        /*02c4*/ 	.short	0x0101
        /*02c6*/ 	.byte	0x3f
	.zero		1


	//   ....[36]....
        /*02c8*/ 	.word	0x00006370
        /*02cc*/ 	.word	0x0000000e
        /*02d0*/ 	.word	0x00000070
        /*02d4*/ 	.short	0x010a
        /*02d6*/ 	.byte	0x3f
	.zero		1


	//   ....[37]....
        /*02d8*/ 	.word	0x00006700
        /*02dc*/ 	.word	0x00000006
        /*02e0*/ 	.word	0x000000f8
        /*02e4*/ 	.short	0x0101
        /*02e6*/ 	.byte	0x3f
	.zero		1


	//   ....[38]....
        /*02e8*/ 	.word	0x00006e30
        /*02ec*/ 	.word	0x00000007
        /*02f0*/ 	.word	0x00000000
        /*02f4*/ 	.short	0x010a
        /*02f6*/ 	.byte	0x3f
	.zero		1


	//   ....[39]....
        /*02f8*/ 	.word	0x00006eb0
        /*02fc*/ 	.word	0x00000009
        /*0300*/ 	.word	0x00000000
        /*0304*/ 	.short	0x010a
        /*0306*/ 	.byte	0x3f
	.zero		1


	//   ....[40]....
        /*0308*/ 	.word	0x00006f40
        /*030c*/ 	.word	0x00000006
        /*0310*/ 	.word	0x00000000
        /*0314*/ 	.short	0x010a
        /*0316*/ 	.byte	0x3f
	.zero		1


	//   ....[41]....
        /*0318*/ 	.word	0x00006fd0
        /*031c*/ 	.word	0x00000009
        /*0320*/ 	.word	0x00000000
        /*0324*/ 	.short	0x010a
        /*0326*/ 	.byte	0x3f
	.zero		1


	//   ....[42]....
        /*0328*/ 	.word	0x00007060
        /*032c*/ 	.word	0x00000006
        /*0330*/ 	.word	0x00000000
        /*0334*/ 	.short	0x010a
        /*0336*/ 	.byte	0x3f
	.zero		1


	//   ....[43]....
        /*0338*/ 	.word	0x000070f0
        /*033c*/ 	.word	0x00000009
        /*0340*/ 	.word	0x00000000
        /*0344*/ 	.short	0x010a
        /*0346*/ 	.byte	0x3f
	.zero		1


	//   ....[44]....
        /*0348*/ 	.word	0x00007180
        /*034c*/ 	.word	0x00000006
        /*0350*/ 	.word	0x00000000
        /*0354*/ 	.short	0x010a
        /*0356*/ 	.byte	0x3f
	.zero		1


	//   ....[45]....
        /*0358*/ 	.word	0x00007210
        /*035c*/ 	.word	0x00000009
        /*0360*/ 	.word	0x00000000
        /*0364*/ 	.short	0x010a
        /*0366*/ 	.byte	0x3f
	.zero		1


	//   ....[46]....
        /*0368*/ 	.word	0x000072a0
        /*036c*/ 	.word	0x00000006
        /*0370*/ 	.word	0x00000000
        /*0374*/ 	.short	0x010a
        /*0376*/ 	.byte	0x3f
	.zero		1


	//   ....[47]....
        /*0378*/ 	.word	0x00007330
        /*037c*/ 	.word	0x00000009
        /*0380*/ 	.word	0x00000000
        /*0384*/ 	.short	0x010a
        /*0386*/ 	.byte	0x3f
	.zero		1


	//   ....[48]....
        /*0388*/ 	.word	0x000073c0
        /*038c*/ 	.word	0x00000006
        /*0390*/ 	.word	0x00000000
        /*0394*/ 	.short	0x010a
        /*0396*/ 	.byte	0x3f
	.zero		1


	//   ....[49]....
        /*0398*/ 	.word	0x00007450
        /*039c*/ 	.word	0x00000009
        /*03a0*/ 	.word	0x00000000
        /*03a4*/ 	.short	0x010a
        /*03a6*/ 	.byte	0x3f
	.zero		1


	//   ....[50]....
        /*03a8*/ 	.word	0x000074e0
        /*03ac*/ 	.word	0x00000006
        /*03b0*/ 	.word	0x00000000
        /*03b4*/ 	.short	0x010a
        /*03b6*/ 	.byte	0x3f
	.zero		1


	//   ....[51]....
        /*03b8*/ 	.word	0x00007570
        /*03bc*/ 	.word	0x00000003
        /*03c0*/ 	.word	0x00000000
        /*03c4*/ 	.short	0x010a
        /*03c6*/ 	.byte	0x3f
	.zero		1


	//   ....[52]....
        /*03c8*/ 	.word	0x000075d0
        /*03cc*/ 	.word	0x00000003
        /*03d0*/ 	.word	0x00000000
        /*03d4*/ 	.short	0x010a
        /*03d6*/ 	.byte	0x3f
	.zero		1


	//   ....[53]....
        /*03d8*/ 	.word	0x00007620
        /*03dc*/ 	.word	0x00000005
        /*03e0*/ 	.word	0x00000000
        /*03e4*/ 	.short	0x010a
        /*03e6*/ 	.byte	0x3f
	.zero		1


	//   ....[54]....
        /*03e8*/ 	.word	0x000076f0
        /*03ec*/ 	.word	0x0000000e
        /*03f0*/ 	.word	0x00000070
        /*03f4*/ 	.short	0x010a
        /*03f6*/ 	.byte	0x3f
	.zero		1


	//   ....[55]....
        /*03f8*/ 	.word	0x000077c0
        /*03fc*/ 	.word	0x00000007
        /*0400*/ 	.word	0x00000000
        /*0404*/ 	.short	0x010a
        /*0406*/ 	.byte	0x3f
	.zero		1


	//   ....[56]....
        /*0408*/ 	.word	0x00007810
        /*040c*/ 	.word	0x00000009
        /*0410*/ 	.word	0x00000000
        /*0414*/ 	.short	0x010a
        /*0416*/ 	.byte	0x3f
	.zero		1


	//   ....[57]....
        /*0418*/ 	.word	0x00007860
        /*041c*/ 	.word	0x00000006
        /*0420*/ 	.word	0x00000000
        /*0424*/ 	.short	0x010a
        /*0426*/ 	.byte	0x3f
	.zero		1


	//   ....[58]....
        /*0428*/ 	.word	0x000078b0
        /*042c*/ 	.word	0x00000009
        /*0430*/ 	.word	0x00000000
        /*0434*/ 	.short	0x010a
        /*0436*/ 	.byte	0x3f
	.zero		1


	//   ....[59]....
        /*0438*/ 	.word	0x00007900
        /*043c*/ 	.word	0x00000006
        /*0440*/ 	.word	0x00000000
        /*0444*/ 	.short	0x010a
        /*0446*/ 	.byte	0x3f
	.zero		1


	//   ....[60]....
        /*0448*/ 	.word	0x00007950
        /*044c*/ 	.word	0x00000009
        /*0450*/ 	.word	0x00000000
        /*0454*/ 	.short	0x010a
        /*0456*/ 	.byte	0x3f
	.zero		1


	//   ....[61]....
        /*0458*/ 	.word	0x000079a0
        /*045c*/ 	.word	0x00000006
        /*0460*/ 	.word	0x00000000
        /*0464*/ 	.short	0x010a
        /*0466*/ 	.byte	0x3f
	.zero		1


	//   ....[62]....
        /*0468*/ 	.word	0x000079f0
        /*046c*/ 	.word	0x00000009
        /*0470*/ 	.word	0x00000000
        /*0474*/ 	.short	0x010a
        /*0476*/ 	.byte	0x3f
	.zero		1


	//   ....[63]....
        /*0478*/ 	.word	0x00007a40
        /*047c*/ 	.word	0x00000006
        /*0480*/ 	.word	0x00000000
        /*0484*/ 	.short	0x010a
        /*0486*/ 	.byte	0x3f
	.zero		1


	//   ....[64]....
        /*0488*/ 	.word	0x00007a90
        /*048c*/ 	.word	0x00000009
        /*0490*/ 	.word	0x00000000
        /*0494*/ 	.short	0x010a
        /*0496*/ 	.byte	0x3f
	.zero		1


	//   ....[65]....
        /*0498*/ 	.word	0x00007ae0
        /*049c*/ 	.word	0x00000006
        /*04a0*/ 	.word	0x00000000
        /*04a4*/ 	.short	0x010a
        /*04a6*/ 	.byte	0x3f
	.zero		1


	//   ....[66]....
        /*04a8*/ 	.word	0x00007b30
        /*04ac*/ 	.word	0x00000009
        /*04b0*/ 	.word	0x00000000
        /*04b4*/ 	.short	0x010a
        /*04b6*/ 	.byte	0x3f
	.zero		1


	//   ....[67]....
        /*04b8*/ 	.word	0x00007b80
        /*04bc*/ 	.word	0x00000006
        /*04c0*/ 	.word	0x00000000
        /*04c4*/ 	.short	0x010a
        /*04c6*/ 	.byte	0x3f
	.zero		1


	//----- nvinfo : EIATTR_NUM_MBARRIERS
	.align		4
.L_35:
        /*04c8*/ 	.byte	0x03, 0x38
        /*04ca*/ 	.short	0x001e


	//----- nvinfo : EIATTR_EXIT_INSTR_OFFSETS
	.align		4
        /*04cc*/ 	.byte	0x04, 0x1c
        /*04ce*/ 	.short	(.L_37 - .L_36)


	//   ....[0]....
.L_36:
        /*04d0*/ 	.word	0x00000ae0


	//   ....[1]....
        /*04d4*/ 	.word	0x000012f0


	//   ....[2]....
        /*04d8*/ 	.word	0x00005940


	//   ....[3]....
        /*04dc*/ 	.word	0x00005ea0


	//   ....[4]....
        /*04e0*/ 	.word	0x000075c0


	//----- nvinfo : EIATTR_MAX_THREADS
	.align		4
.L_37:
        /*04e4*/ 	.byte	0x04, 0x05
        /*04e6*/ 	.short	(.L_39 - .L_38)
.L_38:
        /*04e8*/ 	.word	0x00000180
        /*04ec*/ 	.word	0x00000001
        /*04f0*/ 	.word	0x00000001


	//----- nvinfo : EIATTR_CRS_STACK_SIZE
	.align		4
.L_39:
        /*04f4*/ 	.byte	0x04, 0x1e
        /*04f6*/ 	.short	(.L_41 - .L_40)
.L_40:
        /*04f8*/ 	.word	0x00000000


	//----- nvinfo : EIATTR_CBANK_PARAM_SIZE
	.align		4
.L_41:
        /*04fc*/ 	.byte	0x03, 0x19
        /*04fe*/ 	.short	0x0470


	//----- nvinfo : EIATTR_PARAM_CBANK
	.align		4
        /*0500*/ 	.byte	0x04, 0x0a
        /*0502*/ 	.short	(.L_43 - .L_42)
	.align		4
.L_42:
        /*0504*/ 	.word	index@(.nv.constant0._ZN7cutlass13device_kernelINS_4gemm6kernel13GemmUniversalIN4cute5tupleIJiiiiEEENS1_10collective13CollectiveMmaINS1_34MainloopSm90TmaGmmaWarpSpecializedILi14ENS5_IJNS4_1CILi4EEESB_NSA_ILi1EEEEEENS1_35KernelTmaWarpSpecializedCooperativeEEENS5_IJNSA_ILi128EEESG_NSA_ILi64EEEEEEaNS5_IJlSC_lEEEaSJ_NS4_8TiledMMAINS4_8MMA_AtomIJNS4_4SM904GMMA27MMA_64x128x32_S32S8S8_SS_TNEEEENS4_6LayoutINS5_IJNSA_ILi2EEESC_SC_EEENS5_IJSC_NSA_ILi0EEEST_EEEEENS5_IJNS4_10UnderscoreESW_SW_EEEEENS4_23SM90_TMA_LOAD_MULTICASTENS4_14ComposedLayoutINS4_7SwizzleILi2ELi4ELi3EEENS4_18smem_ptr_flag_bitsILi8EEENSQ_INS5_IJNSA_ILi8EEESH_EEENS5_IJSH_SC_EEEEEEEvNS4_8identityESZ_S19_vS1A_EENS_8epilogue10collective6detail29Sm90TmaWarpSpecializedAdapterINS1D_15DefaultEpilogueIaSJ_SJ_NS1C_6thread17LinearCombinationIaLi1EiiLNS1H_9ScaleType4KindE0ELNS_15FloatRoundStyleE2EaEENS1_15EpilogueDefaultEEEEEvvEEEEvNT_6ParamsE)
        /*0508*/ 	.short	0x0210
        /*050a*/ 	.short	0x0470


	//----- nvinfo : EIATTR_SW_WAR
	.align		4
.L_43:
        /*050c*/ 	.byte	0x04, 0x36
        /*050e*/ 	.short	(.L_45 - .L_44)
.L_44:
        /*0510*/ 	.word	0x00000008
.L_45:


//--------------------- .nv.callgraph             --------------------------
	.section	.nv.callgraph,"",@"SHT_CUDA_CALLGRAPH"
	.align	4
	.sectionentsize	8
	.align		4
        /*0000*/ 	.word	0x00000000
	.align		4
        /*0004*/ 	.word	0xffffffff
	.align		4
        /*0008*/ 	.word	index@(_ZN7cutlass13device_kernelINS_4gemm6kernel13GemmUniversalIN4cute5tupleIJiiiiEEENS1_10collective13CollectiveMmaINS1_34MainloopSm90TmaGmmaWarpSpecializedILi14ENS5_IJNS4_1CILi4EEESB_NSA_ILi1EEEEEENS1_35KernelTmaWarpSpecializedCooperativeEEENS5_IJNSA_ILi128EEESG_NSA_ILi64EEEEEEaNS5_IJlSC_lEEEaSJ_NS4_8TiledMMAINS4_8MMA_AtomIJNS4_4SM904GMMA27MMA_64x128x32_S32S8S8_SS_TNEEEENS4_6LayoutINS5_IJNSA_ILi2EEESC_SC_EEENS5_IJSC_NSA_ILi0EEEST_EEEEENS5_IJNS4_10UnderscoreESW_SW_EEEEENS4_23SM90_TMA_LOAD_MULTICASTENS4_14ComposedLayoutINS4_7SwizzleILi2ELi4ELi3EEENS4_18smem_ptr_flag_bitsILi8EEENSQ_INS5_IJNSA_ILi8EEESH_EEENS5_IJSH_SC_EEEEEEEvNS4_8identityESZ_S19_vS1A_EENS_8epilogue10collective6detail29Sm90TmaWarpSpecializedAdapterINS1D_15DefaultEpilogueIaSJ_SJ_NS1C_6thread17LinearCombinationIaLi1EiiLNS1H_9ScaleType4KindE0ELNS_15FloatRoundStyleE2EaEENS1_15EpilogueDefaultEEEEEvvEEEEvNT_6ParamsE)
	.align		4
        /*000c*/ 	.word	index@(__assertfail)
	.align		4
        /*0010*/ 	.word	0x00000000
	.align		4
        /*0014*/ 	.word	0xfffffffe
	.align		4
        /*0018*/ 	.word	0x00000000
	.align		4
        /*001c*/ 	.word	0xfffffffd
	.align		4
        /*0020*/ 	.word	0x00000000
	.align		4
        /*0024*/ 	.word	0xfffffffc


//--------------------- .nv.constant4             --------------------------
	.section	.nv.constant4,"a",@progbits
	.align	8
	.align		8
.nv.constant4:
        /*0000*/ 	.dword	__assertfail
	.align		8
        /*0008*/ 	.dword	__unnamed_1
	.align		8
        /*0010*/ 	.dword	_ZN40_INTERNAL_1d8d86ca_4_k_cu_4acb3ba7_256024cuda3std3__45__cpo5beginE
	.align		8
        /*0018*/ 	.dword	_ZN40_INTERNAL_1d8d86ca_4_k_cu_4acb3ba7_256024cuda3std3__45__cpo3endE
	.align		8
        /*0020*/ 	.dword	_ZN40_INTERNAL_1d8d86ca_4_k_cu_4acb3ba7_256024cuda3std3__45__cpo6cbeginE
	.align		8
        /*0028*/ 	.dword	_ZN40_INTERNAL_1d8d86ca_4_k_cu_4acb3ba7_256024cuda3std3__45__cpo4cendE
	.align		8
        /*0030*/ 	.dword	_ZN40_INTERNAL_1d8d86ca_4_k_cu_4acb3ba7_256024cuda3std3__442_GLOBAL__N__1d8d86ca_4_k_cu_4acb3ba7_256026ignoreE
	.align		8
        /*0038*/ 	.dword	_ZN40_INTERNAL_1d8d86ca_4_k_cu_4acb3ba7_256024cuda3std3__419piecewise_constructE
	.align		8
        /*0040*/ 	.dword	_ZN40_INTERNAL_1d8d86ca_4_k_cu_4acb3ba7_256024cuda3std3__48in_placeE
	.align		8
        /*0048*/ 	.dword	_ZN40_INTERNAL_1d8d86ca_4_k_cu_4acb3ba7_256024cuda3std6ranges3__45__cpo4swapE
	.align		8
        /*0050*/ 	.dword	_ZN40_INTERNAL_1d8d86ca_4_k_cu_4acb3ba7_256024cuda3std6ranges3__45__cpo9iter_moveE
	.align		8
        /*0058*/ 	.dword	_ZN40_INTERNAL_1d8d86ca_4_k_cu_4acb3ba7_256024cute7productE
	.align		8
        /*0060*/ 	.dword	_ZN40_INTERNAL_1d8d86ca_4_k_cu_4acb3ba7_256024cute1_E
	.align		8
        /*0068*/ 	.dword	$str$22
	.align		8
        /*0070*/ 	.dword	$str$23


//--------------------- .text._ZN7cutlass13device_kernelINS_4gemm6kernel13GemmUniversalIN4cute5tupleIJiiiiEEENS1_10collective13CollectiveMmaINS1_34MainloopSm90TmaGmmaWarpSpecializedILi14ENS5_IJNS4_1CILi4EEESB_NSA_ILi1EEEEEENS1_35KernelTmaWarpSpecializedCooperativeEEENS5_IJNSA_ILi128EEESG_NSA_ILi64EEEEEEaNS5_IJlSC_lEEEaSJ_NS4_8TiledMMAINS4_8MMA_AtomIJNS4_4SM904GMMA27MMA_64x128x32_S32S8S8_SS_TNEEEENS4_6LayoutINS5_IJNSA_ILi2EEESC_SC_EEENS5_IJSC_NSA_ILi0EEEST_EEEEENS5_IJNS4_10UnderscoreESW_SW_EEEEENS4_23SM90_TMA_LOAD_MULTICASTENS4_14ComposedLayoutINS4_7SwizzleILi2ELi4ELi3EEENS4_18smem_ptr_flag_bitsILi8EEENSQ_INS5_IJNSA_ILi8EEESH_EEENS5_IJSH_SC_EEEEEEEvNS4_8identityESZ_S19_vS1A_EENS_8epilogue10collective6detail29Sm90TmaWarpSpecializedAdapterINS1D_15DefaultEpilogueIaSJ_SJ_NS1C_6thread17LinearCombinationIaLi1EiiLNS1H_9ScaleType4KindE0ELNS_15FloatRoundStyleE2EaEENS1_15EpilogueDefaultEEEEEvvEEEEvNT_6ParamsE --------------------------
	.section	.text._ZN7cutlass13device_kernelINS_4gemm6kernel13GemmUniversalIN4cute5tupleIJiiiiEEENS1_10collective13CollectiveMmaINS1_34MainloopSm90TmaGmmaWarpSpecializedILi14ENS5_IJNS4_1CILi4EEESB_NSA_ILi1EEEEEENS1_35KernelTmaWarpSpecializedCooperativeEEENS5_IJNSA_ILi128EEESG_NSA_ILi64EEEEEEaNS5_IJlSC_lEEEaSJ_NS4_8TiledMMAINS4_8MMA_AtomIJNS4_4SM904GMMA27MMA_64x128x32_S32S8S8_SS_TNEEEENS4_6LayoutINS5_IJNSA_ILi2EEESC_SC_EEENS5_IJSC_NSA_ILi0EEEST_EEEEENS5_IJNS4_10UnderscoreESW_SW_EEEEENS4_23SM90_TMA_LOAD_MULTICASTENS4_14ComposedLayoutINS4_7SwizzleILi2ELi4ELi3EEENS4_18smem_ptr_flag_bitsILi8EEENSQ_INS5_IJNSA_ILi8EEESH_EEENS5_IJSH_SC_EEEEEEEvNS4_8identityESZ_S19_vS1A_EENS_8epilogue10collective6detail29Sm90TmaWarpSpecializedAdapterINS1D_15DefaultEpilogueIaSJ_SJ_NS1C_6thread17LinearCombinationIaLi1EiiLNS1H_9ScaleType4KindE0ELNS_15FloatRoundStyleE2EaEENS1_15EpilogueDefaultEEEEEvvEEEEvNT_6ParamsE,"ax",@progbits
	.align	128
.text._ZN7cutlass13device_kernelINS_4gemm6kernel13GemmUniversalIN4cute5tupleIJiiiiEEENS1_10collective13CollectiveMmaINS1_34MainloopSm90TmaGmmaWarpSpecializedILi14ENS5_IJNS4_1CILi4EEESB_NSA_ILi1EEEEEENS1_35KernelTmaWarpSpecializedCooperativeEEENS5_IJNSA_ILi128EEESG_NSA_ILi64EEEEEEaNS5_IJlSC_lEEEaSJ_NS4_8TiledMMAINS4_8MMA_AtomIJNS4_4SM904GMMA27MMA_64x128x32_S32S8S8_SS_TNEEEENS4_6LayoutINS5_IJNSA_ILi2EEESC_SC_EEENS5_IJSC_NSA_ILi0EEEST_EEEEENS5_IJNS4_10UnderscoreESW_SW_EEEEENS4_23SM90_TMA_LOAD_MULTICASTENS4_14ComposedLayoutINS4_7SwizzleILi2ELi4ELi3EEENS4_18smem_ptr_flag_bitsILi8EEENSQ_INS5_IJNSA_ILi8EEESH_EEENS5_IJSH_SC_EEEEEEEvNS4_8identityESZ_S19_vS1A_EENS_8epilogue10collective6detail29Sm90TmaWarpSpecializedAdapterINS1D_15DefaultEpilogueIaSJ_SJ_NS1C_6thread17LinearCombinationIaLi1EiiLNS1H_9ScaleType4KindE0ELNS_15FloatRoundStyleE2EaEENS1_15EpilogueDefaultEEEEEvvEEEEvNT_6ParamsE:
        .type           _ZN7cutlass13device_kernelINS_4gemm6kernel13GemmUniversalIN4cute5tupleIJiiiiEEENS1_10collective13CollectiveMmaINS1_34MainloopSm90TmaGmmaWarpSpecializedILi14ENS5_IJNS4_1CILi4EEESB_NSA_ILi1EEEEEENS1_35KernelTmaWarpSpecializedCooperativeEEENS5_IJNSA_ILi128EEESG_NSA_ILi64EEEEEEaNS5_IJlSC_lEEEaSJ_NS4_8TiledMMAINS4_8MMA_AtomIJNS4_4SM904GMMA27MMA_64x128x32_S32S8S8_SS_TNEEEENS4_6LayoutINS5_IJNSA_ILi2EEESC_SC_EEENS5_IJSC_NSA_ILi0EEEST_EEEEENS5_IJNS4_10UnderscoreESW_SW_EEEEENS4_23SM90_TMA_LOAD_MULTICASTENS4_14ComposedLayoutINS4_7SwizzleILi2ELi4ELi3EEENS4_18smem_ptr_flag_bitsILi8EEENSQ_INS5_IJNSA_ILi8EEESH_EEENS5_IJSH_SC_EEEEEEEvNS4_8identityESZ_S19_vS1A_EENS_8epilogue10collective6detail29Sm90TmaWarpSpecializedAdapterINS1D_15DefaultEpilogueIaSJ_SJ_NS1C_6thread17LinearCombinationIaLi1EiiLNS1H_9ScaleType4KindE0ELNS_15FloatRoundStyleE2EaEENS1_15EpilogueDefaultEEEEEvvEEEEvNT_6ParamsE,@function
        .size           _ZN7cutlass13device_kernelINS_4gemm6kernel13GemmUniversalIN4cute5tupleIJiiiiEEENS1_10collective13CollectiveMmaINS1_34MainloopSm90TmaGmmaWarpSpecializedILi14ENS5_IJNS4_1CILi4EEESB_NSA_ILi1EEEEEENS1_35KernelTmaWarpSpecializedCooperativeEEENS5_IJNSA_ILi128EEESG_NSA_ILi64EEEEEEaNS5_IJlSC_lEEEaSJ_NS4_8TiledMMAINS4_8MMA_AtomIJNS4_4SM904GMMA27MMA_64x128x32_S32S8S8_SS_TNEEEENS4_6LayoutINS5_IJNSA_ILi2EEESC_SC_EEENS5_IJSC_NSA_ILi0EEEST_EEEEENS5_IJNS4_10UnderscoreESW_SW_EEEEENS4_23SM90_TMA_LOAD_MULTICASTENS4_14ComposedLayoutINS4_7SwizzleILi2ELi4ELi3EEENS4_18smem_ptr_flag_bitsILi8EEENSQ_INS5_IJNSA_ILi8EEESH_EEENS5_IJSH_SC_EEEEEEEvNS4_8identityESZ_S19_vS1A_EENS_8epilogue10collective6detail29Sm90TmaWarpSpecializedAdapterINS1D_15DefaultEpilogueIaSJ_SJ_NS1C_6thread17LinearCombinationIaLi1EiiLNS1H_9ScaleType4KindE0ELNS_15FloatRoundStyleE2EaEENS1_15EpilogueDefaultEEEEEvvEEEEvNT_6ParamsE,(.L_x_224 - _ZN7cutlass13device_kernelINS_4gemm6kernel13GemmUniversalIN4cute5tupleIJiiiiEEENS1_10collective13CollectiveMmaINS1_34MainloopSm90TmaGmmaWarpSpecializedILi14ENS5_IJNS4_1CILi4EEESB_NSA_ILi1EEEEEENS1_35KernelTmaWarpSpecializedCooperativeEEENS5_IJNSA_ILi128EEESG_NSA_ILi64EEEEEEaNS5_IJlSC_lEEEaSJ_NS4_8TiledMMAINS4_8MMA_AtomIJNS4_4SM904GMMA27MMA_64x128x32_S32S8S8_SS_TNEEEENS4_6LayoutINS5_IJNSA_ILi2EEESC_SC_EEENS5_IJSC_NSA_ILi0EEEST_EEEEENS5_IJNS4_10UnderscoreESW_SW_EEEEENS4_23SM90_TMA_LOAD_MULTICASTENS4_14ComposedLayoutINS4_7SwizzleILi2ELi4ELi3EEENS4_18smem_ptr_flag_bitsILi8EEENSQ_INS5_IJNSA_ILi8EEESH_EEENS5_IJSH_SC_EEEEEEEvNS4_8identityESZ_S19_vS1A_EENS_8epilogue10collective6detail29Sm90TmaWarpSpecializedAdapterINS1D_15DefaultEpilogueIaSJ_SJ_NS1C_6thread17LinearCombinationIaLi1EiiLNS1H_9ScaleType4KindE0ELNS_15FloatRoundStyleE2EaEENS1_15EpilogueDefaultEEEEEvvEEEEvNT_6ParamsE)
        .other          _ZN7cutlass13device_kernelINS_4gemm6kernel13GemmUniversalIN4cute5tupleIJiiiiEEENS1_10collective13CollectiveMmaINS1_34MainloopSm90TmaGmmaWarpSpecializedILi14ENS5_IJNS4_1CILi4EEESB_NSA_ILi1EEEEEENS1_35KernelTmaWarpSpecializedCooperativeEEENS5_IJNSA_ILi128EEESG_NSA_ILi64EEEEEEaNS5_IJlSC_lEEEaSJ_NS4_8TiledMMAINS4_8MMA_AtomIJNS4_4SM904GMMA27MMA_64x128x32_S32S8S8_SS_TNEEEENS4_6LayoutINS5_IJNSA_ILi2EEESC_SC_EEENS5_IJSC_NSA_ILi0EEEST_EEEEENS5_IJNS4_10UnderscoreESW_SW_EEEEENS4_23SM90_TMA_LOAD_MULTICASTENS4_14ComposedLayoutINS4_7SwizzleILi2ELi4ELi3EEENS4_18smem_ptr_flag_bitsILi8EEENSQ_INS5_IJNSA_ILi8EEESH_EEENS5_IJSH_SC_EEEEEEEvNS4_8identityESZ_S19_vS1A_EENS_8epilogue10collective6detail29Sm90TmaWarpSpecializedAdapterINS1D_15DefaultEpilogueIaSJ_SJ_NS1C_6thread17LinearCombinationIaLi1EiiLNS1H_9ScaleType4KindE0ELNS_15FloatRoundStyleE2EaEENS1_15EpilogueDefaultEEEEEvvEEEEvNT_6ParamsE,@"STO_CUDA_ENTRY STV_DEFAULT"
_ZN7cutlass13device_kernelINS_4gemm6kernel13GemmUniversalIN4cute5tupleIJiiiiEEENS1_10collective13CollectiveMmaINS1_34MainloopSm90TmaGmmaWarpSpecializedILi14ENS5_IJNS4_1CILi4EEESB_NSA_ILi1EEEEEENS1_35KernelTmaWarpSpecializedCooperativeEEENS5_IJNSA_ILi128EEESG_NSA_ILi64EEEEEEaNS5_IJlSC_lEEEaSJ_NS4_8TiledMMAINS4_8MMA_AtomIJNS4_4SM904GMMA27MMA_64x128x32_S32S8S8_SS_TNEEEENS4_6LayoutINS5_IJNSA_ILi2EEESC_SC_EEENS5_IJSC_NSA_ILi0EEEST_EEEEENS5_IJNS4_10UnderscoreESW_SW_EEEEENS4_23SM90_TMA_LOAD_MULTICASTENS4_14ComposedLayoutINS4_7SwizzleILi2ELi4ELi3EEENS4_18smem_ptr_flag_bitsILi8EEENSQ_INS5_IJNSA_ILi8EEESH_EEENS5_IJSH_SC_EEEEEEEvNS4_8identityESZ_S19_vS1A_EENS_8epilogue10collective6detail29Sm90TmaWarpSpecializedAdapterINS1D_15DefaultEpilogueIaSJ_SJ_NS1C_6thread17LinearCombinationIaLi1EiiLNS1H_9ScaleType4KindE0ELNS_15FloatRoundStyleE2EaEENS1_15EpilogueDefaultEEEEEvvEEEEvNT_6ParamsE:
[----:B------:R-:W0:Y:S01]  /*0000*/  LDC R1, c[0x0][0x28] ;  /* 0x00000a00ff017b82 */ /* 0x000e220000000800 */
[----:B------:R-:W1:Y:S01]  /*0010*/  S2R R18, SR_TID.X ;  /* 0x0000000000127919 */ /* 0x000e620000002100 */
[----:B------:R-:W-:Y:S01]  /*0020*/  ELECT P0, URZ, PT ;  /* 0x00000000003f782f */ /* 0x000fe20003800000 */
[----:B------:R-:W-:Y:S01]  /*0030*/  BSSY B0, `(.L_x_0) ;  /* 0x000000f000007945 */ /* 0x000fe20003800000 */
[--C-:B-1----:R-:W-:Y:S02]  /*0040*/  SHF.R.U32.HI R0, RZ, 0x5, R18.reuse ;  /* 0x00000005ff007819 */ /* 0x102fe40000011612 */
[----:B------:R-:W-:-:S03]  /*0050*/  SHF.R.U32.HI R3, RZ, 0x7, R18 ;  /* 0x00000007ff037819 */ /* 0x000fc60000011612 */
[----:B------:R-:W1:Y:S04]  /*0060*/  SHFL.IDX PT, R2, R0, RZ, 0x1f ;  /* 0x00001fff00027589 */ /* 0x000e6800000e0000 */
[----:B------:R2:W3:Y:S01]  /*0070*/  SHFL.IDX PT, R5, R3, RZ, 0x1f ;  /* 0x00001fff03057589 */ /* 0x0004e200000e0000 */
[----:B-1----:R-:W-:-:S13]  /*0080*/  ISETP.NE.OR P0, PT, R2, RZ, !P0 ;  /* 0x000000ff0200720c */ /* 0x002fda0004705670 */
[----:B0-23--:R-:W-:Y:S05]  /*0090*/  @P0 BRA `(.L_x_1) ;  /* 0x0000000000200947 */ /* 0x00dfea0003800000 */
[----:B------:R-:W-:Y:S02]  /*00a0*/  ULDC.64 UR4, c[0x0][0x198] ;  /* 0x0000660000047ab9 */ /* 0x000fe40000000a00 */
[----:B------:R-:W-:Y:S02]  /*00b0*/  UIADD3 UR6, UP0, UR4, 0xf0, URZ ;  /* 0x000000f004067890 */ /* 0x000fe4000ff1e03f */
[----:B------:R-:W-:Y:S02]  /*00c0*/  UIADD3 UR4, UP1, UR4, 0x1f0, URZ ;  /* 0x000001f004047890 */ /* 0x000fe4000ff3e03f */
[----:B------:R-:W-:Y:S02]  /*00d0*/  UIADD3.X UR7, URZ, UR5, URZ, UP0, !UPT ;  /* 0x000000053f077290 */ /* 0x000fe400087fe43f */
[----:B------:R-:W-:-:S07]  /*00e0*/  UIADD3.X UR5, URZ, UR5, URZ, UP1, !UPT ;  /* 0x000000053f057290 */ /* 0x000fce0008ffe43f */
[----:B------:R0:W-:Y:S02]  /*00f0*/  UTMACCTL.PF [UR6] ;  /* 0x00000000060079b9 */ /* 0x0001e40008040000 */
[----:B------:R0:W-:Y:S02]  /*0100*/  UTMACCTL.PF [UR4] ;  /* 0x00000000040079b9 */ /* 0x0001e40008040000 */
[----:B0-----:R-:W-:Y:S01]  /*0110*/  NOP ;  /* 0x0000000000007918 */ /* 0x001fe20000000000 */
.L_x_1:
[----:B------:R-:W-:Y:S05]  /*0120*/  BSYNC B0 ;  /* 0x0000000000007941 */ /* 0x000fea0003800000 */
.L_x_0:
[----:B------:R-:W0:Y:S02]  /*0130*/  SHFL.IDX PT, R3, R0, RZ, 0x1f ;  /* 0x00001fff00037589 */ /* 0x000e2400000e0000 */
[----:B0-----:R-:W-:-:S13]  /*0140*/  ISETP.NE.AND P0, PT, R3, RZ, PT ;  /* 0x000000ff0300720c */ /* 0x001fda0003f05270 */
[----:B------:R-:W-:Y:S05]  /*0150*/  @P0 BRA `(.L_x_2) ;  /* 0x0000000000b40947 */ /* 0x000fea0003800000 */
[----:B------:R-:W-:Y:S01]  /*0160*/  ELECT P0, URZ, PT ;  /* 0x00000000003f782f */ /* 0x000fe20003800000 */
[----:B------:R-:W-:-:S12]  /*0170*/  BSSY B0, `(.L_x_2) ;  /* 0x000002b000007945 */ /* 0x000fd80003800000 */
[----:B------:R-:W-:Y:S05]  /*0180*/  @!P0 BRA `(.L_x_3) ;  /* 0x0000000000a48947 */ /* 0x000fea0003800000 */
[----:B------:R-:W0:Y:S01]  /*0190*/  S2UR UR8, SR_CgaCtaId ;  /* 0x00000000000879c3 */ /* 0x000e220000008800 */
[----:B------:R-:W-:Y:S01]  /*01a0*/  UMOV UR4, 0x400 ;  /* 0x0000040000047882 */ /* 0x000fe20000000000 */
[----:B------:R-:W-:Y:S01]  /*01b0*/  UMOV UR5, 0x1 ;  /* 0x0000000100057882 */ /* 0x000fe20000000000 */
[----:B------:R-:W-:Y:S02]  /*01c0*/  UMOV UR6, 0xe ;  /* 0x0000000e00067882 */ /* 0x000fe40000000000 */
[----:B------:R-:W-:-:S04]  /*01d0*/  UIADD3 UR6, -UR6, 0x100000, URZ ;  /* 0x0010000006067890 */ /* 0x000fc8000fffe13f */
[----:B------:R-:W-:Y:S02]  /*01e0*/  USHF.L.U32 UR7, UR6, 0xb, URZ ;  /* 0x0000000b06077899 */ /* 0x000fe4000800063f */
[----:B------:R-:W-:Y:S02]  /*01f0*/  USHF.L.U32 UR6, UR6, 0x1, URZ ;  /* 0x0000000106067899 */ /* 0x000fe4000800063f */
[----:B0-----:R-:W-:Y:S02]  /*0200*/  ULEA UR8, UR8, UR4, 0x18 ;  /* 0x0000000408087291 */ /* 0x001fe4000f8ec03f */
[----:B------:R-:W-:-:S04]  /*0210*/  UIADD3 UR4, -UR5, 0x100000, URZ ;  /* 0x0010000005047890 */ /* 0x000fc8000fffe13f */
[----:B------:R-:W-:Y:S02]  /*0220*/  USHF.L.U32 UR5, UR4, 0xb, URZ ;  /* 0x0000000b04057899 */ /* 0x000fe4000800063f */
[----:B------:R-:W-:Y:S01]  /*0230*/  USHF.L.U32 UR4, UR4, 0x1, URZ ;  /* 0x0000000104047899 */ /* 0x000fe2000800063f */
[----:B------:R-:W0:Y:S11]  /*0240*/  FENCE.VIEW.ASYNC.S ;  /* 0x00000000000073c6 */ /* 0x000e360000000000 */
[----:B0-----:R0:W1:Y:S01]  /*0250*/  SYNCS.EXCH.64 URZ, [UR8], UR4 ;  /* 0x00000004083f75b2 */ /* 0x0010620008000100 */
[----:B------:R0:W2:Y:S01]  /*0260*/  SYNCS.EXCH.64 URZ, [UR8+0x70], UR6 ;  /* 0x00007006083f75b2 */ /* 0x0000a20008000100 */
[----:B------:R0:W3:Y:S01]  /*0270*/  SYNCS.EXCH.64 URZ, [UR8+0x8], UR4 ;  /* 0x00000804083f75b2 */ /* 0x0000e20008000100 */
[----:B------:R0:W4:Y:S01]  /*0280*/  SYNCS.EXCH.64 URZ, [UR8+0x78], UR6 ;  /* 0x00007806083f75b2 */ /* 0x0001220008000100 */
[----:B------:R0:W0:Y:S01]  /*0290*/  SYNCS.EXCH.64 URZ, [UR8+0x10], UR4 ;  /* 0x00001004083f75b2 */ /* 0x0000220008000100 */
        /* <DEDUP_REMOVED lines=23> */
[----:B-1234-:R-:W-:Y:S01]  /*0410*/  NOP ;  /* 0x0000000000007918 */ /* 0x01efe20000000000 */
.L_x_3:
[----:B0-----:R-:W-:Y:S05]  /*0420*/  BSYNC B0 ;  /* 0x0000000000007941 */ /* 0x001fea0003800000 */
.L_x_2:
[----:B------:R-:W-:Y:S01]  /*0430*/  SHF.R.S32.HI R7, RZ, 0x1f, R18 ;  /* 0x0000001fff077819 */ /* 0x000fe20000011412 */
[----:B------:R-:W0:Y:S01]  /*0440*/  SHFL.IDX PT, R0, R0, RZ, 0x1f ;  /* 0x00001fff00007589 */ /* 0x000e2200000e0000 */
[----:B------:R-:W1:Y:S01]  /*0450*/  S2UR UR8, SR_CTAID.X ;  /* 0x00000000000879c3 */ /* 0x000e620000002500 */
[----:B------:R-:W-:Y:S02]  /*0460*/  ELECT P0, URZ, PT ;  /* 0x00000000003f782f */ /* 0x000fe40003800000 */
[----:B------:R-:W-:Y:S01]  /*0470*/  LEA.HI R7, R7, R18, RZ, 0x7 ;  /* 0x0000001207077211 */ /* 0x000fe200078f38ff */
[----:B------:R-:W2:Y:S01]  /*0480*/  S2R R4, SR_CTAID.Y ;  /* 0x0000000000047919 */ /* 0x000ea20000002600 */
[----:B------:R-:W-:Y:S01]  /*0490*/  SHF.R.S32.HI R8, RZ, 0x1f, R3 ;  /* 0x0000001fff087819 */ /* 0x000fe20000011403 */
[----:B------:R-:W-:Y:S01]  /*04a0*/  ULDC UR4, c[0x0][0x150] ;  /* 0x0000540000047ab9 */ /* 0x000fe20000000800 */
[----:B------:R-:W-:Y:S01]  /*04b0*/  LOP3.LUT R7, R7, 0xffffff80, RZ, 0xc0, !PT ;  /* 0xffffff8007077812 */ /* 0x000fe200078ec0ff */
[----:B------:R-:W-:Y:S01]  /*04c0*/  NOP ;  /* 0x0000000000007918 */ /* 0x000fe20000000000 */
[----:B------:R-:W-:Y:S01]  /*04d0*/  LEA.HI R8, R8, R3, RZ, 0x2 ;  /* 0x0000000308087211 */ /* 0x000fe200078f10ff */
[----:B------:R-:W3:Y:S01]  /*04e0*/  LDC R10, c[0x0][0x144] ;  /* 0x00005100ff0a7b82 */ /* 0x000ee20000000800 */
[----:B------:R-:W-:Y:S01]  /*04f0*/  NOP ;  /* 0x0000000000007918 */ /* 0x000fe20000000000 */
[----:B------:R-:W-:Y:S01]  /*0500*/  IMAD.IADD R6, R18, 0x1, -R7 ;  /* 0x0000000112067824 */ /* 0x000fe200078e0a07 */
[----:B------:R-:W-:Y:S01]  /*0510*/  LOP3.LUT R8, R8, 0x3ffffffc, RZ, 0xc0, !PT ;  /* 0x3ffffffc08087812 */ /* 0x000fe200078ec0ff */
[----:B------:R-:W-:Y:S01]  /*0520*/  IMAD.MOV.U32 R23, RZ, RZ, 0x1 ;  /* 0x00000001ff177424 */ /* 0x000fe200078e00ff */
[----:B------:R-:W-:-:S02]  /*0530*/  ISETP.NE.AND P3, PT, R5, RZ, PT ;  /* 0x000000ff0500720c */ /* 0x000fc40003f65270 */
[----:B------:R-:W-:Y:S01]  /*0540*/  SHF.R.S32.HI R7, RZ, 0x1f, R6 ;  /* 0x0000001fff077819 */ /* 0x000fe20000011406 */
[----:B------:R-:W-:Y:S01]  /*0550*/  IMAD.IADD R8, R3, 0x1, -R8 ;  /* 0x0000000103087824 */ /* 0x000fe200078e0a08 */
[----:B------:R-:W4:Y:S02]  /*0560*/  LDC R12, c[0x0][0x140] ;  /* 0x00005000ff0c7b82 */ /* 0x000f240000000800 */
[----:B------:R-:W-:Y:S02]  /*0570*/  LEA.HI R7, R7, R6, RZ, 0x3 ;  /* 0x0000000607077211 */ /* 0x000fe400078f18ff */
[----:B0-----:R-:W-:Y:S02]  /*0580*/  ISETP.NE.OR P0, PT, R0, RZ, !P0 ;  /* 0x000000ff0000720c */ /* 0x001fe40004705670 */
[--C-:B------:R-:W-:Y:S02]  /*0590*/  SHF.R.S32.HI R0, RZ, 0x3, R7.reuse ;  /* 0x00000003ff007819 */ /* 0x100fe40000011407 */
[----:B------:R-:W-:-:S02]  /*05a0*/  SHF.R.S32.HI R7, RZ, 0x1f, R7 ;  /* 0x0000001fff077819 */ /* 0x000fc40000011407 */
[----:B-1----:R-:W-:Y:S02]  /*05b0*/  I2FP.F32.U32 R9, UR8 ;  /* 0x0000000800097c45 */ /* 0x002fe40008201000 */
[----:B------:R-:W-:-:S03]  /*05c0*/  LEA.HI R7, R7, R0, RZ, 0x2 ;  /* 0x0000000007077211 */ /* 0x000fc600078f10ff */
[----:B------:R-:W-:Y:S01]  /*05d0*/  FMUL R9, R9, UR4 ;  /* 0x0000000409097c20 */ /* 0x000fe20008400000 */
[----:B------:R-:W-:Y:S01]  /*05e0*/  LOP3.LUT R7, R7, 0xfffffffc, RZ, 0xc0, !PT ;  /* 0xfffffffc07077812 */ /* 0x000fe200078ec0ff */
[----:B------:R-:W-:Y:S01]  /*05f0*/  VOTEU.ALL UP0, P0 ;  /* 0x00000000003f7886 */ /* 0x000fe20000000000 */
[----:B--2---:R-:W-:Y:S01]  /*0600*/  I2FP.F32.U32 R11, R4 ;  /* 0x00000004000b7245 */ /* 0x004fe20000201000 */
[----:B------:R-:W-:Y:S01]  /*0610*/  ULDC UR4, c[0x0][0x154] ;  /* 0x0000550000047ab9 */ /* 0x000fe20000000800 */
[----:B------:R-:W-:Y:S01]  /*0620*/  VOTEU.ALL UP1, P0 ;  /* 0x00000000003f7886 */ /* 0x000fe20000020000 */
[----:B------:R-:W-:Y:S01]  /*0630*/  IMAD.IADD R7, R0, 0x1, -R7 ;  /* 0x0000000100077824 */ /* 0x000fe200078e0a07 */
[----:B------:R-:W0:Y:S01]  /*0640*/  F2I.U32.TRUNC.NTZ R9, R9 ;  /* 0x0000000900097305 */ /* 0x000e22000020f000 */
[----:B------:R-:W1:Y:S01]  /*0650*/  @!UP0 S2UR UR7, SR_CgaCtaId ;  /* 0x00000000000789c3 */ /* 0x000e620000008800 */
[----:B------:R-:W-:Y:S01]  /*0660*/  @!UP0 UMOV UR6, 0x400 ;  /* 0x0000040000068882 */ /* 0x000fe20000000000 */
[----:B------:R-:W-:Y:S01]  /*0670*/  IMAD R8, R8, 0x4, R7 ;  /* 0x0000000408087824 */ /* 0x000fe200078e0207 */
[----:B----4-:R-:W-:-:S04]  /*0680*/  ISETP.EQ.U32.AND P2, PT, R12, 0x1, PT ;  /* 0x000000010c00780c */ /* 0x010fc80003f42070 */
[----:B------:R-:W-:-:S04]  /*0690*/  SHF.R.S32.HI R3, RZ, 0x1f, R8 ;  /* 0x0000001fff037819 */ /* 0x000fc80000011408 */
[----:B------:R-:W-:Y:S01]  /*06a0*/  LEA.HI R0, R3, R8, RZ, 0x2 ;  /* 0x0000000803007211 */ /* 0x000fe200078f10ff */
[----:B0-----:R-:W-:-:S03]  /*06b0*/  IMAD.MOV R7, RZ, RZ, -R9 ;  /* 0x000000ffff077224 */ /* 0x001fc600078e0a09 */
[----:B------:R-:W-:Y:S01]  /*06c0*/  LOP3.LUT R9, R0, 0xfffffffc, RZ, 0xc0, !PT ;  /* 0xfffffffc00097812 */ /* 0x000fe200078ec0ff */
[----:B---3--:R-:W-:Y:S02]  /*06d0*/  IMAD R3, R10, R7, UR8 ;  /* 0x000000080a037e24 */ /* 0x008fe4000f8e0207 */
[----:B------:R-:W-:Y:S02]  /*06e0*/  FMUL R10, R11, UR4 ;  /* 0x000000040b0a7c20 */ /* 0x000fe40008400000 */
[C---:B------:R-:W-:Y:S01]  /*06f0*/  IMAD.IADD R0, R8.reuse, 0x1, -R9 ;  /* 0x0000000108007824 */ /* 0x040fe200078e0a09 */
[----:B------:R-:W0:Y:S01]  /*0700*/  LDC R7, c[0x0][0x148] ;  /* 0x00005200ff077b82 */ /* 0x000e220000000800 */
[----:B------:R-:W-:Y:S01]  /*0710*/  SHF.R.S32.HI R9, RZ, 0x1f, R2 ;  /* 0x0000001fff097819 */ /* 0x000fe20000011402 */
[----:B------:R-:W-:Y:S01]  /*0720*/  IMAD.SHL.U32 R11, R8, 0x4, RZ ;  /* 0x00000004080b7824 */ /* 0x000fe200078e00ff */
[----:B------:R-:W-:Y:S01]  /*0730*/  UMOV UR4, 0x20 ;  /* 0x0000002000047882 */ /* 0x000fe20000000000 */
[----:B------:R-:W-:Y:S01]  /*0740*/  ISETP.NE.AND P4, PT, R0, R3, PT ;  /* 0x000000030000720c */ /* 0x000fe20003f85270 */
[----:B------:R-:W2:Y:S01]  /*0750*/  F2I.U32.TRUNC.NTZ R10, R10 ;  /* 0x0000000a000a7305 */ /* 0x000ea2000020f000 */
[----:B------:R-:W-:Y:S01]  /*0760*/  LEA.HI R9, R9, R2, RZ, 0x2 ;  /* 0x0000000209097211 */ /* 0x000fe200078f10ff */
[----:B------:R-:W-:-:S04]  /*0770*/  @!UP0 UIADD3 UR4, -UR4, 0x100000, URZ ;  /* 0x0010000004048890 */ /* 0x000fc8000fffe13f */
[----:B------:R-:W-:Y:S02]  /*0780*/  @!UP0 USHF.L.U32 UR5, UR4, 0xb, URZ ;  /* 0x0000000b04058899 */ /* 0x000fe4000800063f */
[----:B------:R-:W-:Y:S01]  /*0790*/  @!UP0 USHF.L.U32 UR4, UR4, 0x1, URZ ;  /* 0x0000000104048899 */ /* 0x000fe2000800063f */
[----:B------:R-:W-:Y:S01]  /*07a0*/  LOP3.LUT R22, R8, 0xc, R11, 0x78, !PT ;  /* 0x0000000c08167812 */ /* 0x000fe200078e780b */
[----:B-1----:R-:W-:Y:S01]  /*07b0*/  @!UP0 ULEA UR6, UR7, UR6, 0x18 ;  /* 0x0000000607068291 */ /* 0x002fe2000f8ec03f */
[----:B------:R-:W-:Y:S01]  /*07c0*/  LOP3.LUT R9, R9, 0xfffffffc, RZ, 0xc0, !PT ;  /* 0xfffffffc09097812 */ /* 0x000fe200078ec0ff */
[----:B------:R-:W-:Y:S01]  /*07d0*/  VOTEU.ALL UP0, P0 ;  /* 0x00000000003f7886 */ /* 0x000fe20000000000 */
[----:B------:R-:W-:Y:S01]  /*07e0*/  LOP3.LUT P0, RZ, R6, 0x7, RZ, 0xc0, !PT ;  /* 0x0000000706ff7812 */ /* 0x000fe2000780c0ff */
[----:B------:R-:W-:Y:S02]  /*07f0*/  VIADD R6, R5, 0xffffffff ;  /* 0xffffffff05067836 */ /* 0x000fe40000000000 */
[----:B------:R-:W-:Y:S01]  /*0800*/  IMAD.IADD R0, R2, 0x1, -R9 ;  /* 0x0000000102007824 */ /* 0x000fe200078e0a09 */
[----:B------:R-:W-:-:S02]  /*0810*/  ISETP.LT.U32.AND P0, PT, R22, 0x10, !P0 ;  /* 0x000000101600780c */ /* 0x000fc40004701070 */
[----:B------:R-:W-:Y:S01]  /*0820*/  @P4 SHF.R.S32.HI R9, RZ, 0x1f, R22 ;  /* 0x0000001fff094819 */ /* 0x000fe20000011416 */
[----:B--2---:R-:W-:Y:S01]  /*0830*/  IMAD.MOV R21, RZ, RZ, -R10 ;  /* 0x000000ffff157224 */ /* 0x004fe200078e0a0a */
[C---:B------:R-:W-:Y:S01]  /*0840*/  ISETP.NE.AND P1, PT, R0.reuse, 0x3, PT ;  /* 0x000000030000780c */ /* 0x040fe20003f25270 */
[----:B------:R-:W1:Y:S02]  /*0850*/  FENCE.VIEW.ASYNC.S ;  /* 0x00000000000073c6 */ /* 0x000e640000000000 */
[----:B-1----:R1:W2:Y:S01]  /*0860*/  @!UP0 SYNCS.EXCH.64 URZ, [UR6+0xf0], UR4 ;  /* 0x0000f004063f85b2 */ /* 0x0022a20008000100 */
[----:B------:R-:W-:Y:S01]  /*0870*/  @P4 LEA.HI R9, R9, R22, RZ, 0x2 ;  /* 0x0000001609094211 */ /* 0x000fe200078f10ff */
[----:B0-----:R-:W-:Y:S01]  /*0880*/  IMAD R2, R7, R21, R4 ;  /* 0x0000001507027224 */ /* 0x001fe200078e0204 */
[----:B------:R-:W-:Y:S02]  /*0890*/  ISETP.EQ.OR P1, PT, R0, RZ, !P1 ;  /* 0x000000ff0000720c */ /* 0x000fe40004f22670 */
[----:B------:R-:W-:-:S02]  /*08a0*/  @P4 SHF.R.S32.HI R9, RZ, 0x2, R9 ;  /* 0x00000002ff094819 */ /* 0x000fc40000011409 */
[----:B------:R-:W-:Y:S02]  /*08b0*/  ISETP.EQ.AND P1, PT, R5, RZ, P1 ;  /* 0x000000ff0500720c */ /* 0x000fe40000f22270 */
[----:B------:R-:W-:Y:S02]  /*08c0*/  @P4 ISETP.NE.AND P5, PT, R9, R2, PT ;  /* 0x000000020900420c */ /* 0x000fe40003fa5270 */
[----:B------:R-:W-:Y:S02]  /*08d0*/  ISETP.GE.U32.AND P6, PT, R6, 0x2, PT ;  /* 0x000000020600780c */ /* 0x000fe40003fc6070 */
[----:B------:R-:W-:Y:S02]  /*08e0*/  SEL R2, RZ, 0x1, !P0 ;  /* 0x00000001ff027807 */ /* 0x000fe40004000000 */
[----:B------:R-:W-:Y:S01]  /*08f0*/  @P4 SEL R23, RZ, 0x1, P5 ;  /* 0x00000001ff174807 */ /* 0x000fe20002800000 */
[----:B------:R1:W0:Y:S01]  /*0900*/  @!UP1 SYNCS.EXCH.64 URZ, [UR6+0xf8], UR4 ;  /* 0x0000f804063f95b2 */ /* 0x0002220008000100 */
[----:B------:R-:W-:Y:S01]  /*0910*/  SEL R19, RZ, 0x1, !P1 ;  /* 0x00000001ff137807 */ /* 0x000fe20004800000 */
[----:B------:R-:W-:Y:S01]  /*0920*/  NOP ;  /* 0x0000000000007918 */ /* 0x000fe20000000000 */
[----:B------:R-:W-:-:S02]  /*0930*/  LOP3.LUT R23, R23, R2, RZ, 0xc0, !PT ;  /* 0x0000000217177212 */ /* 0x000fc400078ec0ff */
[----:B------:R-:W-:Y:S01]  /*0940*/  SEL R19, R19, 0x2, P6 ;  /* 0x0000000213137807 */ /* 0x000fe20003000000 */
[----:B-12---:R-:W-:Y:S06]  /*0950*/  @!P2 BRA `(.L_x_4) ;  /* 0x000000000008a947 */ /* 0x006fec0003800000 */
[----:B0-----:R-:W-:Y:S01]  /*0960*/  UCGABAR_ARV ;  /* 0x00000000000079c7 */ /* 0x001fe20008000000 */
[----:B------:R-:W-:Y:S05]  /*0970*/  BRA `(.L_x_5) ;  /* 0x0000000000047947 */ /* 0x000fea0003800000 */
.L_x_4:
[----:B0-----:R-:W-:Y:S01]  /*0980*/  NOP ;  /* 0x0000000000007918 */ /* 0x001fe20000000000 */
.L_x_5:
[----:B------:R-:W0:Y:S01]  /*0990*/  LDC R2, c[0x0][0x65c] ;  /* 0x00019700ff027b82 */ /* 0x000e220000000800 */
[----:B------:R-:W-:Y:S02]  /*09a0*/  IMAD.U32 R8, RZ, RZ, UR8 ;  /* 0x00000008ff087e24 */ /* 0x000fe4000f8e00ff */
[----:B------:R-:W-:Y:S01]  /*09b0*/  IMAD.MOV.U32 R9, RZ, RZ, RZ ;  /* 0x000000ffff097224 */ /* 0x000fe200078e00ff */
[----:B0-----:R-:W-:-:S04]  /*09c0*/  ISETP.NE.AND P1, PT, R2, 0x1, PT ;  /* 0x000000010200780c */ /* 0x001fc80003f25270 */
[----:B------:R-:W-:-:S09]  /*09d0*/  P2R R5, PR, RZ, 0x2 ;  /* 0x00000002ff057803 */ /* 0x000fd20000000000 */
[----:B------:R-:W0:Y:S01]  /*09e0*/  @P1 LDC R17, c[0x0][0x10] ;  /* 0x00000400ff111b82 */ /* 0x000e220000000800 */
[----:B------:R-:W-:Y:S02]  /*09f0*/  @P1 IMAD.MOV.U32 R5, RZ, RZ, RZ ;  /* 0x000000ffff051224 */ /* 0x000fe400078e00ff */
[----:B------:R-:W-:-:S05]  /*0a00*/  @P1 IMAD.MOV.U32 R13, RZ, RZ, RZ ;  /* 0x000000ffff0d1224 */ /* 0x000fca00078e00ff */
[----:B------:R-:W1:Y:S01]  /*0a10*/  @!P1 LDC R11, c[0x0][0xc] ;  /* 0x00000300ff0b9b82 */ /* 0x000e620000000800 */
[----:B0-----:R-:W-:-:S04]  /*0a20*/  @P1 IMAD.WIDE.U32 R16, R17, UR8, R4 ;  /* 0x0000000811101c25 */ /* 0x001fc8000f8e0004 */
[----:B------:R-:W-:Y:S02]  /*0a30*/  @P1 IMAD.IADD R17, R17, 0x1, R13 ;  /* 0x0000000111111824 */ /* 0x000fe400078e020d */
[----:B-1----:R-:W-:-:S04]  /*0a40*/  @!P1 IMAD.WIDE.U32 R8, R4, R11, R8 ;  /* 0x0000000b04089225 */ /* 0x002fc800078e0008 */
[----:B------:R-:W-:Y:S02]  /*0a50*/  @!P1 IMAD.MOV.U32 R16, RZ, RZ, R8 ;  /* 0x000000ffff109224 */ /* 0x000fe400078e0008 */
[----:B------:R-:W-:Y:S01]  /*0a60*/  @!P1 IMAD.MOV.U32 R17, RZ, RZ, R9 ;  /* 0x000000ffff119224 */ /* 0x000fe200078e0009 */
[----:B------:R-:W-:Y:S06]  /*0a70*/  @!P2 BRA `(.L_x_6) ;  /* 0x00000000000ca947 */ /* 0x000fec0003800000 */
[----:B------:R-:W-:Y:S01]  /*0a80*/  UCGABAR_WAIT ;  /* 0x0000000000007dc7 */ /* 0x000fe20008000000 */
[----:B------:R-:W-:Y:S01]  /*0a90*/  CCTL.IVALL ;  /* 0x00000000ff00798f */ /* 0x000fe20002000000 */
[----:B------:R-:W-:Y:S05]  /*0aa0*/  BRA `(.L_x_7) ;  /* 0x0000000000047947 */ /* 0x000fea0003800000 */
.L_x_6:
[----:B------:R-:W-:Y:S06]  /*0ab0*/  BAR.SYNC.DEFER_BLOCKING 0x0 ;  /* 0x0000000000007b1d */ /* 0x000fec0000010000 */
.L_x_7:
[----:B------:R-:W-:Y:S05]  /*0ac0*/  @!P3 BRA `(.L_x_8) ;  /* 0x0000004c00a0b947 */ /* 0x000fea0003800000 */
[----:B------:R-:W-:-:S13]  /*0ad0*/  ISETP.GT.U32.AND P0, PT, R6, 0x1, PT ;  /* 0x000000010600780c */ /* 0x000fda0003f04070 */
[----:B------:R-:W-:Y:S05]  /*0ae0*/  @P0 EXIT ;  /* 0x000000000000094d */ /* 0x000fea0003800000 */
[----:B------:R-:W-:Y:S01]  /*0af0*/  ULDC.64 UR4, c[0x0][0x650] ;  /* 0x0001940000047ab9 */ /* 0x000fe20000000a00 */
[----:B------:R-:W-:Y:S01]  /*0b00*/  PRMT R0, RZ, 0x7610, R0 ;  /* 0x00007610ff007816 */ /* 0x000fe20000000000 */
[----:B------:R-:W-:Y:S01]  /*0b10*/  IMAD.MOV.U32 R92, RZ, RZ, -0x1 ;  /* 0xffffffffff5c7424 */ /* 0x000fe200078e00ff */
[----:B------:R-:W-:Y:S01]  /*0b20*/  ISETP.GE.U32.AND P0, PT, R16, UR4, PT ;  /* 0x0000000410007c0c */ /* 0x000fe2000bf06070 */
[----:B------:R-:W-:Y:S02]  /*0b30*/  IMAD.MOV.U32 R93, RZ, RZ, -0x1 ;  /* 0xffffffffff5d7424 */ /* 0x000fe400078e00ff */
[----:B------:R-:W-:Y:S01]  /*0b40*/  IMAD.MOV.U32 R91, RZ, RZ, -0x1 ;  /* 0xffffffffff5b7424 */ /* 0x000fe200078e00ff */
[----:B------:R-:W-:-:S13]  /*0b50*/  ISETP.GE.U32.AND.EX P0, PT, R17, UR5, PT, P0 ;  /* 0x0000000511007c0c */ /* 0x000fda000bf06100 */
[----:B------:R-:W-:Y:S05]  /*0b60*/  @P0 BRA `(.L_x_9) ;  /* 0x0000000400280947 */ /* 0x000fea0003800000 */
[----:B------:R-:W0:Y:S01]  /*0b70*/  LDC.64 R24, c[0x0][0x628] ;  /* 0x00018a00ff187b82 */ /* 0x000e220000000a00 */
[----:B------:R-:W-:Y:S02]  /*0b80*/  IMAD.MOV.U32 R8, RZ, RZ, R16 ;  /* 0x000000ffff087224 */ /* 0x000fe400078e0010 */
[----:B------:R-:W-:-:S05]  /*0b90*/  IMAD.MOV.U32 R9, RZ, RZ, R17 ;  /* 0x000000ffff097224 */ /* 0x000fca00078e0011 */
[----:B------:R-:W1:Y:S08]  /*0ba0*/  LDC R0, c[0x0][0x630] ;  /* 0x00018c00ff007b82 */ /* 0x000e700000000800 */
[----:B------:R-:W2:Y:S01]  /*0bb0*/  LDC.64 R26, c[0x0][0x620] ;  /* 0x00018800ff1a7b82 */ /* 0x000ea20000000a00 */
[----:B0-----:R-:W-:-:S04]  /*0bc0*/  ISETP.NE.U32.AND P0, PT, R24, RZ, PT ;  /* 0x000000ff1800720c */ /* 0x001fc80003f05070 */
[----:B------:R-:W-:-:S13]  /*0bd0*/  ISETP.NE.AND.EX P0, PT, R25, RZ, PT, P0 ;  /* 0x000000ff1900720c */ /* 0x000fda0003f05300 */
[----:B-12---:R-:W-:Y:S05]  /*0be0*/  @!P0 BRA `(.L_x_10) ;  /* 0x0000000000288947 */ /* 0x006fea0003800000 */
[----:B------:R-:W0:Y:S02]  /*0bf0*/  LDC R13, c[0x0][0x634] ;  /* 0x00018d00ff0d7b82 */ /* 0x000e240000000800 */
[----:B0-----:R-:W-:-:S05]  /*0c00*/  IADD3 R13, P0, R16, R13, RZ ;  /* 0x0000000d100d7210 */ /* 0x001fca0007f1e0ff */
[----:B------:R-:W-:-:S04]  /*0c10*/  IMAD.X R15, RZ, RZ, R17, P0 ;  /* 0x000000ffff0f7224 */ /* 0x000fc800000e0611 */
[----:B------:R-:W-:-:S04]  /*0c20*/  IMAD.WIDE.U32 R8, R15, R24, RZ ;  /* 0x000000180f087225 */ /* 0x000fc800078e00ff */
[----:B------:R-:W-:-:S04]  /*0c30*/  IMAD.WIDE.U32 R10, P0, R13, R25, R8 ;  /* 0x000000190d0a7225 */ /* 0x000fc80007800008 */
[----:B------:R-:W-:-:S04]  /*0c40*/  IMAD.WIDE.U32 R8, R13, R24, RZ ;  /* 0x000000180d087225 */ /* 0x000fc800078e00ff */
[----:B------:R-:W-:Y:S01]  /*0c50*/  IMAD.X R13, RZ, RZ, RZ, P0 ;  /* 0x000000ffff0d7224 */ /* 0x000fe200000e06ff */
[----:B------:R-:W-:Y:S01]  /*0c60*/  IADD3 RZ, P0, R9, R10, RZ ;  /* 0x0000000a09ff7210 */ /* 0x000fe20007f1e0ff */
[----:B------:R-:W-:-:S04]  /*0c70*/  IMAD.MOV.U32 R12, RZ, RZ, R11 ;  /* 0x000000ffff0c7224 */ /* 0x000fc800078e000b */
[----:B------:R-:W-:-:S08]  /*0c80*/  IMAD.WIDE.U32.X R8, R15, R25, R12, P0 ;  /* 0x000000190f087225 */ /* 0x000fd000000e040c */
.L_x_10:
[----:B------:R-:W0:Y:S01]  /*0c90*/  LDC.64 R24, c[0x0][0x640] ;  /* 0x00019000ff187b82 */ /* 0x000e220000000a00 */
[-CC-:B------:R-:W-:Y:S01]  /*0ca0*/  SHF.R.U64 R91, R8, R0.reuse, R9.reuse ;  /* 0x00000000085b7219 */ /* 0x180fe20000001209 */
[----:B------:R-:W-:Y:S01]  /*0cb0*/  IMAD R30, R7, R21, R4 ;  /* 0x00000015071e7224 */ /* 0x000fe200078e0204 */
[----:B------:R-:W-:Y:S01]  /*0cc0*/  SHF.R.U32.HI R0, RZ, R0, R9 ;  /* 0x00000000ff007219 */ /* 0x000fe20000011609 */
[----:B------:R-:W-:Y:S01]  /*0cd0*/  IMAD.MOV.U32 R21, RZ, RZ, 0x1 ;  /* 0x00000001ff157424 */ /* 0x000fe200078e00ff */
[----:B------:R-:W-:-:S03]  /*0ce0*/  IADD3 R5, P0, RZ, -R91, RZ ;  /* 0x8000005bff057210 */ /* 0x000fc60007f1e0ff */
[----:B------:R-:W1:Y:S02]  /*0cf0*/  LDC R6, c[0x0][0x618] ;  /* 0x00018600ff067b82 */ /* 0x000e640000000800 */
[----:B------:R-:W-:-:S04]  /*0d00*/  IMAD.X R9, RZ, RZ, ~R0, P0 ;  /* 0x000000ffff097224 */ /* 0x000fc800000e0e00 */
[-C--:B------:R-:W-:Y:S02]  /*0d10*/  IMAD R0, R9, R26.reuse, RZ ;  /* 0x0000001a09007224 */ /* 0x080fe400078e02ff */
[----:B------:R-:W2:Y:S01]  /*0d20*/  LDC R11, c[0x0][0x608] ;  /* 0x00018200ff0b7b82 */ /* 0x000ea20000000800 */
[----:B------:R-:W-:-:S04]  /*0d30*/  IMAD.WIDE.U32 R8, R5, R26, R16 ;  /* 0x0000001a05087225 */ /* 0x000fc800078e0010 */
[----:B------:R-:W-:-:S03]  /*0d40*/  IMAD R5, R5, R27, R0 ;  /* 0x0000001b05057224 */ /* 0x000fc600078e0200 */
[----:B------:R-:W3:Y:S01]  /*0d50*/  LDC R12, c[0x0][0x658] ;  /* 0x00019600ff0c7b82 */ /* 0x000ee20000000800 */
[----:B0-----:R-:W-:Y:S01]  /*0d60*/  ISETP.NE.U32.AND P0, PT, R24, RZ, PT ;  /* 0x000000ff1800720c */ /* 0x001fe20003f05070 */
[----:B------:R-:W-:Y:S02]  /*0d70*/  IMAD.IADD R5, R9, 0x1, R5 ;  /* 0x0000000109057824 */ /* 0x000fe400078e0205 */
[----:B------:R-:W-:Y:S01]  /*0d80*/  IMAD.MOV.U32 R9, RZ, RZ, -0x1 ;  /* 0xffffffffff097424 */ /* 0x000fe200078e00ff */
[----:B------:R-:W-:-:S03]  /*0d90*/  ISETP.NE.AND.EX P0, PT, R25, RZ, PT, P0 ;  /* 0x000000ff1900720c */ /* 0x000fc60003f05300 */
[----:B------:R-:W0:Y:S01]  /*0da0*/  LDC R15, c[0x0][0x600] ;  /* 0x00018000ff0f7b82 */ /* 0x000e220000000800 */
[-CC-:B-1----:R-:W-:Y:S02]  /*0db0*/  SHF.R.U64 R13, R8, R6.reuse, R5.reuse ;  /* 0x00000006080d7219 */ /* 0x182fe40000001205 */
[----:B------:R-:W-:-:S05]  /*0dc0*/  SHF.R.U32.HI R0, RZ, R6, R5 ;  /* 0x00000006ff007219 */ /* 0x000fca0000011605 */
[----:B------:R-:W1:Y:S01]  /*0dd0*/  LDC R14, c[0x0][0x648] ;  /* 0x00019200ff0e7b82 */ /* 0x000e620000000800 */
[-CC-:B--2---:R-:W-:Y:S02]  /*0de0*/  SHF.R.U64 R27, R13, R11.reuse, R0.reuse ;  /* 0x0000000b0d1b7219 */ /* 0x184fe40000001200 */
[----:B------:R-:W-:-:S05]  /*0df0*/  SHF.R.U32.HI R5, RZ, R11, R0 ;  /* 0x0000000bff057219 */ /* 0x000fca0000011600 */
[----:B------:R-:W2:Y:S01]  /*0e00*/  LDC R20, c[0x0][0x638] ;  /* 0x00018e00ff147b82 */ /* 0x000ea20000000800 */
[-CC-:B---3--:R-:W-:Y:S02]  /*0e10*/  SHF.R.U64 R28, R27, R12.reuse, R5.reuse ;  /* 0x0000000c1b1c7219 */ /* 0x188fe40000001205 */
[-C--:B------:R-:W-:Y:S02]  /*0e20*/  SHF.L.U32 R0, R9, R12.reuse, RZ ;  /* 0x0000000c09007219 */ /* 0x080fe400000006ff */
[----:B------:R-:W-:Y:S01]  /*0e30*/  SHF.R.U32.HI R5, RZ, R12, R5 ;  /* 0x0000000cff057219 */ /* 0x000fe20000011605 */
[----:B------:R-:W-:Y:S01]  /*0e40*/  IMAD.MOV.U32 R4, RZ, RZ, R28 ;  /* 0x000000ffff047224 */ /* 0x000fe200078e001c */
[----:B------:R-:W-:Y:S01]  /*0e50*/  LOP3.LUT R10, RZ, R0, RZ, 0x33, !PT ;  /* 0x00000000ff0a7212 */ /* 0x000fe200078e33ff */
[----:B------:R-:W3:Y:S01]  /*0e60*/  LDC R26, c[0x0][0x610] ;  /* 0x00018400ff1a7b82 */ /* 0x000ee20000000800 */
[----:B------:R-:W-:Y:S05]  /*0e70*/  @!P0 BRA `(.L_x_11) ;  /* 0x0000000000288947 */ /* 0x000fea0003800000 */
[----:B------:R-:W4:Y:S02]  /*0e80*/  LDC R9, c[0x0][0x64c] ;  /* 0x00019300ff097b82 */ /* 0x000f240000000800 */
[----:B----4-:R-:W-:-:S05]  /*0e90*/  IADD3 R9, P0, R28, R9, RZ ;  /* 0x000000091c097210 */ /* 0x010fca0007f1e0ff */
        /* <DEDUP_REMOVED lines=8> */
.L_x_11:
[----:B-1----:R-:W-:Y:S01]  /*0f20*/  SHF.R.U64 R4, R4, R14, R5 ;  /* 0x0000000e04047219 */ /* 0x002fe20000001205 */
[----:B0-----:R-:W-:Y:S01]  /*0f30*/  VIADD R6, R15, 0xffffffff ;  /* 0xffffffff0f067836 */ /* 0x001fe20000000000 */
[----:B------:R-:W-:Y:S02]  /*0f40*/  SHF.L.U32 R0, R21, R12, RZ ;  /* 0x0000000c15007219 */ /* 0x000fe400000006ff */
[----:B------:R-:W-:Y:S01]  /*0f50*/  LOP3.LUT R5, R27, R10, RZ, 0xc0, !PT ;  /* 0x0000000a1b057212 */ /* 0x000fe200078ec0ff */
[----:B------:R-:W-:Y:S01]  /*0f60*/  IMAD.MOV R7, RZ, RZ, -R4 ;  /* 0x000000ffff077224 */ /* 0x000fe200078e0a04 */
[----:B------:R-:W-:Y:S02]  /*0f70*/  SEL R3, R3, R30, !P1 ;  /* 0x0000001e03037207 */ /* 0x000fe40004800000 */
[----:B------:R-:W-:Y:S01]  /*0f80*/  LOP3.LUT R6, R13, R6, RZ, 0xc0, !PT ;  /* 0x000000060d067212 */ /* 0x000fe200078ec0ff */
[----:B------:R-:W-:Y:S02]  /*0f90*/  IMAD R4, R0, R4, R5 ;  /* 0x0000000400047224 */ /* 0x000fe400078e0205 */
[----:B--2---:R-:W-:-:S02]  /*0fa0*/  IMAD R0, R7, R20, R28 ;  /* 0x0000001407007224 */ /* 0x004fc400078e021c */
[----:B---3--:R-:W-:Y:S02]  /*0fb0*/  IMAD R3, R4, R26, R3 ;  /* 0x0000001a04037224 */ /* 0x008fe400078e0203 */
[----:B------:R-:W-:Y:S02]  /*0fc0*/  IMAD R92, R0, R15, R6 ;  /* 0x0000000f005c7224 */ /* 0x000fe400078e0206 */
[----:B------:R-:W-:-:S03]  /*0fd0*/  IMAD.MOV.U32 R4, RZ, RZ, 0x1 ;  /* 0x00000001ff047424 */ /* 0x000fc600078e00ff */
[----:B------:R-:W-:Y:S02]  /*0fe0*/  SEL R93, R92, R3, !P1 ;  /* 0x000000035c5d7207 */ /* 0x000fe40004800000 */
[----:B------:R-:W-:Y:S02]  /*0ff0*/  PRMT R0, R4, 0x7610, R0 ;  /* 0x0000761004007816 */ /* 0x000fe40000000000 */
[----:B------:R-:W-:-:S07]  /*1000*/  SEL R92, R3, R92, !P1 ;  /* 0x0000005c035c7207 */ /* 0x000fce0004800000 */
.L_x_9:
[----:B------:R-:W-:-:S08]  /*1010*/  NOP ;  /* 0x0000000000007918 */ /* 0x000fd00000000000 */
[----:B------:R-:W0:Y:S02]  /*1020*/  USETMAXREG.TRY_ALLOC.CTAPOOL UP0, 0xe8 ;  /* 0x000000e8000079c8 */ /* 0x000e240008000600 */
[----:B0-----:R-:W-:-:S13]  /*1030*/  PLOP3.LUT P0, PT, PT, PT, UP0, 0x80, 0x0 ;  /* 0x000000000000781c */ /* 0x001fda0003f0f008 */
[----:B------:R-:W-:Y:S05]  /*1040*/  @!P0 BRA `(.L_x_9) ;  /* 0xfffffffc00f08947 */ /* 0x000fea000383ffff */
[----:B------:R-:W-:Y:S01]  /*1050*/  ULDC.64 UR4, c[0x0][0x598] ;  /* 0x0001660000047ab9 */ /* 0x000fe20000000a00 */
[----:B------:R-:W-:Y:S01]  /*1060*/  ULDC.64 UR36, c[0x0][0x208] ;  /* 0x0000820000247ab9 */ /* 0x000fe20000000a00 */
[----:B------:R-:W-:-:S04]  /*1070*/  ISETP.NE.U32.AND P0, PT, RZ, UR4, PT ;  /* 0x00000004ff007c0c */ /* 0x000fc8000bf05070 */
[----:B------:R-:W-:-:S13]  /*1080*/  ISETP.NE.AND.EX P0, PT, RZ, UR5, PT, P0 ;  /* 0x00000005ff007c0c */ /* 0x000fda000bf05300 */
[----:B------:R-:W-:Y:S05]  /*1090*/  @!P0 BRA `(.L_x_12) ;  /* 0x00000000001c8947 */ /* 0x000fea0003800000 */
[----:B------:R-:W0:Y:S02]  /*10a0*/  LDC.64 R4, c[0x0][0x598] ;  /* 0x00016600ff047b82 */ /* 0x000e240000000a00 */
[----:B0-----:R-:W2:Y:S02]  /*10b0*/  LDG.E.64 R4, desc[UR36][R4.64] ;  /* 0x0000002404047981 */ /* 0x001ea4000c1e1b00 */
[----:B--2---:R-:W-:-:S04]  /*10c0*/  ISETP.NE.U32.AND P0, PT, R4, RZ, PT ;  /* 0x000000ff0400720c */ /* 0x004fc80003f05070 */
[----:B------:R-:W-:-:S13]  /*10d0*/  ISETP.NE.AND.EX P0, PT, R5, RZ, PT, P0 ;  /* 0x000000ff0500720c */ /* 0x000fda0003f05300 */
[----:B------:R-:W-:Y:S05]  /*10e0*/  @!P0 BRA `(.L_x_12) ;  /* 0x0000000000088947 */ /* 0x000fea0003800000 */
[----:B------:R0:W5:Y:S01]  /*10f0*/  LD.E R88, desc[UR36][R4.64] ;  /* 0x0000002404587980 */ /* 0x000162000c101900 */
[----:B------:R-:W-:Y:S05]  /*1100*/  BRA `(.L_x_13) ;  /* 0x0000000000247947 */ /* 0x000fea0003800000 */
.L_x_12:
[----:B------:R-:W-:Y:S02]  /*1110*/  ULDC.64 UR4, c[0x0][0x588] ;  /* 0x0001620000047ab9 */ /* 0x000fe40000000a00 */
[----:B------:R-:W-:-:S04]  /*1120*/  ISETP.NE.U32.AND P0, PT, RZ, UR4, PT ;  /* 0x00000004ff007c0c */ /* 0x000fc8000bf05070 */
[----:B------:R-:W-:-:S13]  /*1130*/  ISETP.NE.AND.EX P0, PT, RZ, UR5, PT, P0 ;  /* 0x00000005ff007c0c */ /* 0x000fda000bf05300 */
[----:B------:R-:W-:Y:S05]  /*1140*/  @!P0 BRA `(.L_x_14) ;  /* 0x00000000000c8947 */ /* 0x000fea0003800000 */
[----:B------:R-:W0:Y:S02]  /*1150*/  LDC.64 R88, c[0x0][0x588] ;  /* 0x00016200ff587b82 */ /* 0x000e240000000a00 */
[----:B0-----:R1:W5:Y:S01]  /*1160*/  LDG.E R88, desc[UR36][R88.64] ;  /* 0x0000002458587981 */ /* 0x001362000c1e1900 */
[----:B------:R-:W-:Y:S05]  /*1170*/  BRA `(.L_x_13) ;  /* 0x0000000000087947 */ /* 0x000fea0003800000 */
.L_x_14:
[----:B------:R-:W-:Y:S02]  /*1180*/  ULDC UR4, c[0x0][0x580] ;  /* 0x0001600000047ab9 */ /* 0x000fe40000000800 */
[----:B------:R-:W-:-:S07]  /*1190*/  IMAD.U32 R88, RZ, RZ, UR4 ;  /* 0x00000004ff587e24 */ /* 0x000fce000f8e00ff */
.L_x_13:
[----:B------:R-:W-:Y:S02]  /*11a0*/  ULDC.64 UR4, c[0x0][0x5a0] ;  /* 0x0001680000047ab9 */ /* 0x000fe40000000a00 */
[----:B------:R-:W-:-:S04]  /*11b0*/  ISETP.NE.U32.AND P0, PT, RZ, UR4, PT ;  /* 0x00000004ff007c0c */ /* 0x000fc8000bf05070 */
[----:B------:R-:W-:-:S13]  /*11c0*/  ISETP.NE.AND.EX P0, PT, RZ, UR5, PT, P0 ;  /* 0x00000005ff007c0c */ /* 0x000fda000bf05300 */
[----:B------:R-:W-:Y:S05]  /*11d0*/  @!P0 BRA `(.L_x_15) ;  /* 0x00000000001c8947 */ /* 0x000fea0003800000 */
[----:B0-----:R-:W0:Y:S02]  /*11e0*/  LDC.64 R4, c[0x0][0x5a0] ;  /* 0x00016800ff047b82 */ /* 0x001e240000000a00 */
[----:B0-----:R-:W2:Y:S02]  /*11f0*/  LDG.E.64 R4, desc[UR36][R4.64] ;  /* 0x0000002404047981 */ /* 0x001ea4000c1e1b00 */
[----:B--2---:R-:W-:-:S04]  /*1200*/  ISETP.NE.U32.AND P0, PT, R4, RZ, PT ;  /* 0x000000ff0400720c */ /* 0x004fc80003f05070 */
[----:B------:R-:W-:-:S13]  /*1210*/  ISETP.NE.AND.EX P0, PT, R5, RZ, PT, P0 ;  /* 0x000000ff0500720c */ /* 0x000fda0003f05300 */
[----:B------:R-:W-:Y:S05]  /*1220*/  @!P0 BRA `(.L_x_15) ;  /* 0x0000000000088947 */ /* 0x000fea0003800000 */
[----:B-1----:R0:W5:Y:S01]  /*1230*/  LD.E R89, desc[UR36][R4.64] ;  /* 0x0000002404597980 */ /* 0x002162000c101900 */
[----:B------:R-:W-:Y:S05]  /*1240*/  BRA `(.L_x_16) ;  /* 0x0000000000247947 */ /* 0x000fea0003800000 */
.L_x_15:
[----:B------:R-:W-:Y:S02]  /*1250*/  ULDC.64 UR4, c[0x0][0x590] ;  /* 0x0001640000047ab9 */ /* 0x000fe40000000a00 */
[----:B------:R-:W-:-:S04]  /*1260*/  ISETP.NE.U32.AND P0, PT, RZ, UR4, PT ;  /* 0x00000004ff007c0c */ /* 0x000fc8000bf05070 */
[----:B------:R-:W-:-:S13]  /*1270*/  ISETP.NE.AND.EX P0, PT, RZ, UR5, PT, P0 ;  /* 0x00000005ff007c0c */ /* 0x000fda000bf05300 */
[----:B------:R-:W-:Y:S05]  /*1280*/  @!P0 BRA `(.L_x_17) ;  /* 0x00000000000c8947 */ /* 0x000fea0003800000 */
[----:B0-----:R-:W1:Y:S02]  /*1290*/  LDC.64 R4, c[0x0][0x590] ;  /* 0x00016400ff047b82 */ /* 0x001e640000000a00 */
[----:B-1----:R1:W5:Y:S01]  /*12a0*/  LDG.E R89, desc[UR36][R4.64] ;  /* 0x0000002404597981 */ /* 0x002362000c1e1900 */
[----:B------:R-:W-:Y:S05]  /*12b0*/  BRA `(.L_x_16) ;  /* 0x0000000000087947 */ /* 0x000fea0003800000 */
.L_x_17:
[----:B------:R-:W-:Y:S02]  /*12c0*/  ULDC UR4, c[0x0][0x584] ;  /* 0x0001610000047ab9 */ /* 0x000fe40000000800 */
[----:B-1----:R-:W-:-:S07]  /*12d0*/  IMAD.U32 R89, RZ, RZ, UR4 ;  /* 0x00000004ff597e24 */ /* 0x002fce000f8e00ff */
.L_x_16:
[----:B------:R-:W-:-:S13]  /*12e0*/  LOP3.LUT P0, RZ, R0, 0xff, RZ, 0xc0, !PT ;  /* 0x000000ff00ff7812 */ /* 0x000fda000780c0ff */
[----:B------:R-:W-:Y:S05]  /*12f0*/  @!P0 EXIT ;  /* 0x000000000000894d */ /* 0x000fea0003800000 */
[----:B------:R-:W-:Y:S01]  /*1300*/  ULDC UR4, c[0x0][0x28c] ;  /* 0x0000a30000047ab9 */ /* 0x000fe20000000800 */
[----:B------:R-:W-:Y:S01]  /*1310*/  UMOV UR38, URZ ;  /* 0x0000003f00267c82 */ /* 0x000fe20008000000 */
[----:B------:R-:W-:Y:S01]  /*1320*/  UIADD3 UR4, UR4, 0x3f, URZ ;  /* 0x0000003f04047890 */ /* 0x000fe2000fffe03f */
[----:B------:R-:W-:-:S03]  /*1330*/  UMOV UR39, URZ ;  /* 0x0000003f00277c82 */ /* 0x000fc60008000000 */
[----:B------:R-:W-:-:S04]  /*1340*/  USHF.R.S32.HI UR5, URZ, 0x1f, UR4 ;  /* 0x0000001f3f057899 */ /* 0x000fc80008011404 */
[----:B------:R-:W-:-:S04]  /*1350*/  ULEA.HI UR5, UR5, UR4, URZ, 0x6 ;  /* 0x0000000405057291 */ /* 0x000fc8000f8f303f */
[----:B------:R-:W-:-:S12]  /*1360*/  USHF.R.S32.HI UR40, URZ, 0x6, UR5 ;  /* 0x000000063f287899 */ /* 0x000fd80008011405 */
.L_x_169:
[----:B------:R-:W-:Y:S01]  /*1370*/  LOP3.LUT R0, R18, 0x80, RZ, 0xc0, !PT ;  /* 0x0000008012007812 */ /* 0x000fe200078ec0ff */
[----:B------:R-:W2:Y:S01]  /*1380*/  S2UR UR7, SR_CgaCtaId ;  /* 0x00000000000779c3 */ /* 0x000ea20000008800 */
[----:B------:R-:W-:Y:S02]  /*1390*/  UMOV UR6, 0x400 ;  /* 0x0000040000067882 */ /* 0x000fe40000000000 */
[----:B------:R-:W-:-:S06]  /*13a0*/  SHF.R.U32.HI R0, RZ, 0x7, R0 ;  /* 0x00000007ff007819 */ /* 0x000fcc0000011600 */
[----:B------:R-:W3:Y:S01]  /*13b0*/  SHFL.IDX PT, R0, R0, RZ, 0x1f ;  /* 0x00001fff00007589 */ /* 0x000ee200000e0000 */
[----:B--2---:R-:W-:Y:S01]  /*13c0*/  ULEA UR6, UR7, UR6, 0x18 ;  /* 0x0000000607067291 */ /* 0x004fe2000f8ec03f */
[----:B---3--:R-:W-:-:S13]  /*13d0*/  R2UR UR4, R0 ;  /* 0x00000000000472ca */ /* 0x008fda00000e0000 */
[----:B------:R-:W-:-:S04]  /*13e0*/  ULEA.HI UR5, UR4, UR4, URZ, 0x1 ;  /* 0x0000000404057291 */ /* 0x000fc8000f8f083f */
[----:B------:R-:W-:-:S04]  /*13f0*/  ULOP3.LUT UR5, UR5, 0xffffe, URZ, 0xc0, !UPT ;  /* 0x000ffffe05057892 */ /* 0x000fc8000f8ec03f */
[----:B------:R-:W-:-:S03]  /*1400*/  UIADD3 UR5, UR4, -UR5, URZ ;  /* 0x8000000504057290 */ /* 0x000fc6000fffe03f */
[----:B------:R-:W-:Y:S01]  /*1410*/  ULDC UR4, c[0x0][0x28c] ;  /* 0x0000a30000047ab9 */ /* 0x000fe20000000800 */
[----:B------:R-:W-:Y:S01]  /*1420*/  ULEA UR5, UR5, UR6, 0xc ;  /* 0x0000000605057291 */ /* 0x000fe2000f8e603f */
[----:B------:R-:W-:-:S03]  /*1430*/  ISETP.LT.AND P0, PT, RZ, UR4, PT ;  /* 0x00000004ff007c0c */ /* 0x000fc6000bf01270 */
[----:B------:R-:W-:-:S04]  /*1440*/  UIADD3 UR5, UR5, 0x200, URZ ;  /* 0x0000020005057890 */ /* 0x000fc8000fffe03f */
[----:B------:R-:W-:-:S04]  /*1450*/  USHF.R.U32.HI UR5, URZ, 0x4, UR5 ;  /* 0x000000043f057899 */ /* 0x000fc80008011605 */
[----:B------:R-:W-:Y:S02]  /*1460*/  ULOP3.LUT UR41, UR5, 0x3fff, URZ, 0xc0, !UPT ;  /* 0x00003fff05297892 */ /* 0x000fe4000f8ec03f */
[----:B01--4-:R-:W-:Y:S10]  /*1470*/  @P0 BRA `(.L_x_18) ;  /* 0x0000000000400947 */ /* 0x013ff40003800000 */
[----:B------:R-:W-:Y:S01]  /*1480*/  MOV R0, 0x0 ;  /* 0x0000000000007802 */ /* 0x000fe20000000f00 */
[----:B------:R-:W-:Y:S01]  /*1490*/  ULDC.64 UR4, c[0x4][0x68] ;  /* 0x01001a0000047ab9 */ /* 0x000fe20000000a00 */
[----:B------:R-:W-:Y:S01]  /*14a0*/  ULDC.64 UR6, c[0x4][0x8] ;  /* 0x0100020000067ab9 */ /* 0x000fe20000000a00 */
[----:B01----:R-:W-:Y:S01]  /*14b0*/  IMAD.U32 R4, RZ, RZ, UR4 ;  /* 0x00000004ff047e24 */ /* 0x003fe2000f8e00ff */
[----:B------:R0:W1:Y:S01]  /*14c0*/  LDC.64 R14, c[0x4][R0] ;  /* 0x01000000000e7b82 */ /* 0x0000620000000a00 */
[----:B------:R-:W-:Y:S01]  /*14d0*/  IMAD.U32 R5, RZ, RZ, UR5 ;  /* 0x00000005ff057e24 */ /* 0x000fe2000f8e00ff */
[----:B------:R-:W-:Y:S01]  /*14e0*/  ULDC.64 UR4, c[0x4][0x70] ;  /* 0x01001c0000047ab9 */ /* 0x000fe20000000a00 */
[----:B------:R-:W-:Y:S02]  /*14f0*/  IMAD.U32 R10, RZ, RZ, UR6 ;  /* 0x00000006ff0a7e24 */ /* 0x000fe4000f8e00ff */
[----:B------:R-:W-:Y:S02]  /*1500*/  IMAD.U32 R6, RZ, RZ, UR4 ;  /* 0x00000004ff067e24 */ /* 0x000fe4000f8e00ff */
[----:B------:R-:W-:-:S02]  /*1510*/  IMAD.U32 R7, RZ, RZ, UR5 ;  /* 0x00000005ff077e24 */ /* 0x000fc4000f8e00ff */
[----:B------:R-:W-:Y:S02]  /*1520*/  IMAD.U32 R11, RZ, RZ, UR7 ;  /* 0x00000007ff0b7e24 */ /* 0x000fe4000f8e00ff */
[----:B------:R-:W-:Y:S02]  /*1530*/  IMAD.MOV.U32 R8, RZ, RZ, 0x1e1 ;  /* 0x000001e1ff087424 */ /* 0x000fe400078e00ff */
[----:B------:R-:W-:Y:S02]  /*1540*/  IMAD.MOV.U32 R12, RZ, RZ, 0x1 ;  /* 0x00000001ff0c7424 */ /* 0x000fe400078e00ff */
[----:B0-----:R-:W-:-:S07]  /*1550*/  IMAD.MOV.U32 R13, RZ, RZ, RZ ;  /* 0x000000ffff0d7224 */ /* 0x001fce00078e00ff */
[----:B------:R-:W-:-:S07]  /*1560*/  LEPC R20, `(.L_x_18) ;  /* 0x000000001014794e */ /* 0x000fce0000000000 */
[----:B-1---5:R-:W-:Y:S05]  /*1570*/  CALL.ABS.NOINC R14 ;  /* 0x000000000e007343 */ /* 0x022fea0003c00000 */
.L_x_18:
[----:B------:R-:W-:-:S04]  /*1580*/  LOP3.LUT R0, R19, 0x1, RZ, 0xfc, !PT ;  /* 0x0000000113007812 */ /* 0x000fc800078efcff */
[----:B------:R-:W-:-:S13]  /*1590*/  ISETP.NE.AND P0, PT, R0, 0x3, PT ;  /* 0x000000030000780c */ /* 0x000fda0003f05270 */
[----:B------:R-:W-:Y:S05]  /*15a0*/  @!P0 BRA `(.L_x_19) ;  /* 0x0000000000048947 */ /* 0x000fea0003800000 */
[----:B------:R-:W-:Y:S01]  /*15b0*/  BPT.TRAP 0x1 ;  /* 0x000000040000795c */ /* 0x000fe20000300000 */
.L_x_19:
[----:B------:R-:W2:Y:S01]  /*15c0*/  S2UR UR5, SR_CgaCtaId ;  /* 0x00000000000579c3 */ /* 0x000ea20000008800 */
[----:B------:R-:W-:Y:S01]  /*15d0*/  UMOV UR4, 0x400 ;  /* 0x0000040000047882 */ /* 0x000fe20000000000 */
[----:B------:R-:W-:Y:S02]  /*15e0*/  IMAD.U32 R0, RZ, RZ, UR38 ;  /* 0x00000026ff007e24 */ /* 0x000fe4000f8e00ff */
[----:B------:R-:W-:-:S03]  /*15f0*/  IMAD.U32 R3, RZ, RZ, UR39 ;  /* 0x00000027ff037e24 */ /* 0x000fc6000f8e00ff */
[----:B------:R-:W-:Y:S01]  /*1600*/  SHF.L.U32 R0, R0, 0x1f, RZ ;  /* 0x0000001f00007819 */ /* 0x000fe200000006ff */
[----:B--2---:R-:W-:-:S06]  /*1610*/  ULEA UR4, UR5, UR4, 0x18 ;  /* 0x0000000405047291 */ /* 0x004fcc000f8ec03f */
[----:B------:R-:W-:-:S04]  /*1620*/  IMAD.U32 R6, RZ, RZ, UR4 ;  /* 0x00000004ff067e24 */ /* 0x000fc8000f8e00ff */
[----:B------:R-:W-:-:S04]  /*1630*/  IMAD R3, R3, 0x8, R6 ;  /* 0x0000000803037824 */ /* 0x000fc800078e0206 */
[----:B------:R2:W3:Y:S01]  /*1640*/  SYNCS.PHASECHK.TRANS64.TRYWAIT P1, [R3+URZ], R0 ;  /* 0x00000000030075a7 */ /* 0x0004e2000802017f */
[----:B------:R-:W-:Y:S05]  /*1650*/  @!P0 BRA `(.L_x_20) ;  /* 0x0000000000048947 */ /* 0x000fea0003800000 */
[----:B------:R-:W-:Y:S01]  /*1660*/  BPT.TRAP 0x1 ;  /* 0x000000040000795c */ /* 0x000fe20000300000 */
.L_x_20:
[----:B---3--:R-:W-:Y:S05]  /*1670*/  @P1 BRA `(.L_x_21) ;  /* 0x0000000000081947 */ /* 0x008fea0003800000 */
[----:B------:R-:W3:Y:S02]  /*1680*/  SYNCS.PHASECHK.TRANS64.TRYWAIT P1, [R3+URZ], R0 ;  /* 0x00000000030075a7 */ /* 0x000ee4000802017f */
[----:B---3--:R-:W-:Y:S05]  /*1690*/  @!P1 BRA `(.L_x_22) ;  /* 0x0000005c00cc9947 */ /* 0x008fea0003800000 */
.L_x_21:
[----:B------:R-:W-:-:S04]  /*16a0*/  UISETP.LT.AND UP0, UPT, UR40, 0x1, UPT ;  /* 0x000000012800788c */ /* 0x000fc8000bf01270 */
[----:B------:R-:W-:-:S06]  /*16b0*/  USEL UR4, UR40, 0x1, UP0 ;  /* 0x0000000128047887 */ /* 0x000fcc0008000000 */
[----:B--23--:R-:W-:Y:S01]  /*16c0*/  IMAD.U32 R0, RZ, RZ, UR4 ;  /* 0x00000004ff007e24 */ /* 0x00cfe2000f8e00ff */
[----:B------:R-:W-:Y:S05]  /*16d0*/  WARPSYNC.ALL ;  /* 0x0000000000007948 */ /* 0x000fea0003800000 */
[----:B------:R-:W-:-:S04]  /*16e0*/  IADD3 R0, -R0, UR40, RZ ;  /* 0x0000002800007c10 */ /* 0x000fc8000fffe1ff */
[----:B------:R-:W-:Y:S02]  /*16f0*/  ISETP.GE.AND P1, PT, R0, 0x1, PT ;  /* 0x000000010000780c */ /* 0x000fe40003f26270 */
[----:B------:R-:W-:Y:S01]  /*1700*/  R2UR UR4, R6 ;  /* 0x00000000060472ca */ /* 0x000fe200000e0000 */
[----:B------:R-:W-:Y:S01]  /*1710*/  ULOP3.LUT UR41, UR41, 0x10000, URZ, 0xfc, !UPT ;  /* 0x0001000029297892 */ /* 0x000fe2000f8efc3f */
[----:B------:R-:W-:Y:S01]  /*1720*/  WARPGROUP.ARRIVE ;  /* 0x00000000000079c5 */ /* 0x000fe20000000000 */
[----:B------:R-:W-:Y:S01]  /*1730*/  UMOV UR5, 0x80000020 ;  /* 0x8000002000057882 */ /* 0x000fe20000000000 */
[----:B------:R-:W-:-:S09]  /*1740*/  UMOV UR7, 0x80000020 ;  /* 0x8000002000077882 */ /* 0x000fd20000000000 */
[----:B------:R-:W-:-:S04]  /*1750*/  UIADD3 UR4, UR4, 0x1c200, URZ ;  /* 0x0001c20004047890 */ /* 0x000fc8000fffe03f */
[----:B------:R-:W-:-:S04]  /*1760*/  USHF.R.U32.HI UR4, URZ, 0x4, UR4 ;  /* 0x000000043f047899 */ /* 0x000fc80008011604 */
[----:B------:R-:W-:-:S04]  /*1770*/  ULOP3.LUT UR4, UR4, 0x3fff, URZ, 0xc0, !UPT ;  /* 0x00003fff04047892 */ /* 0x000fc8000f8ec03f */
[----:B------:R-:W-:Y:S02]  /*1780*/  ULOP3.LUT UR9, UR4, 0x10000, URZ, 0xfc, !UPT ;  /* 0x0001000004097892 */ /* 0x000fe4000f8efc3f */
[----:B------:R-:W-:Y:S02]  /*1790*/  ULEA UR4, UR39, UR41, 0x9 ;  /* 0x0000002927047291 */ /* 0x000fe4000f8e483f */
[----:B------:R-:W-:-:S09]  /*17a0*/  ULEA UR6, UR39, UR9, 0x9 ;  /* 0x0000000927067291 */ /* 0x000fd2000f8e483f */
[----:B------:R-:W-:Y:S01]  /*17b0*/  IGMMA.64x128x32.S8.S8 R24, gdesc[UR4], RZ, !UPT, gsb0 ;  /* 0x03600000041879f1 */ /* 0x000fe2000c0410ff */
[----:B------:R-:W-:Y:S02]  /*17c0*/  UIADD3 UR4, UR4, 0x2, URZ ;  /* 0x0000000204047890 */ /* 0x000fe4000fffe03f */
[----:B------:R-:W-:Y:S01]  /*17d0*/  UIADD3 UR6, UR6, 0x2, URZ ;  /* 0x0000000206067890 */ /* 0x000fe2000fffe03f */
[----:B------:R-:W-:Y:S01]  /*17e0*/  UMOV UR5, 0x80000020 ;  /* 0x8000002000057882 */ /* 0x000fe20000000000 */
[----:B------:R-:W-:Y:S01]  /*17f0*/  UMOV UR7, 0x80000020 ;  /* 0x8000002000077882 */ /* 0x000fe20000000000 */
[----:B------:R-:W-:Y:S02]  /*1800*/  WARPGROUP.DEPBAR.LE gsb0, 0x0 ;  /* 0x00008000000079c5 */ /* 0x000fe40000010000 */
[----:B------:R-:W-:-:S06]  /*1810*/  WARPGROUP.ARRIVE ;  /* 0x00000000000079c5 */ /* 0x000fcc0000000000 */
[----:B------:R-:W-:Y:S03]  /*1820*/  IGMMA.64x128x32.S8.S8 R24, gdesc[UR4], R24, gsb0 ;  /* 0x03600000041879f1 */ /* 0x000fe60008041018 */
[----:B------:R-:W-:Y:S02]  /*1830*/  WARPGROUP.DEPBAR.LE gsb0, 0x0 ;  /* 0x00008000000079c5 */ /* 0x000fe40000010000 */
[----:B------:R-:W-:Y:S05]  /*1840*/  @!P1 BRA `(.L_x_23) ;  /* 0x0000000000e49947 */ /* 0x000fea0003800000 */
[----:B------:R-:W-:Y:S02]  /*1850*/  UIADD3 UR4, UR39, 0x1, URZ ;  /* 0x0000000127047890 */ /* 0x000fe4000fffe03f */
[----:B------:R-:W-:Y:S02]  /*1860*/  IMAD.U32 R3, RZ, RZ, UR39 ;  /* 0x00000027ff037e24 */ /* 0x000fe4000f8e00ff */
[----:B------:R-:W-:-:S04]  /*1870*/  UISETP.NE.AND UP0, UPT, UR4, 0xe, UPT ;  /* 0x0000000e0400788c */ /* 0x000fc8000bf05270 */
[----:B------:R-:W-:Y:S02]  /*1880*/  USEL UR5, URZ, 0x1, UP0 ;  /* 0x000000013f057887 */ /* 0x000fe40008000000 */
[----:B------:R-:W-:Y:S02]  /*1890*/  USEL UR8, UR4, URZ, UP0 ;  /* 0x0000003f04087287 */ /* 0x000fe40008000000 */
[----:B------:R-:W-:-:S06]  /*18a0*/  ULOP3.LUT UR5, UR38, UR5, URZ, 0x3c, !UPT ;  /* 0x0000000526057292 */ /* 0x000fcc000f8e3c3f */
[----:B------:R-:W-:-:S07]  /*18b0*/  IMAD.U32 R7, RZ, RZ, UR5 ;  /* 0x00000005ff077e24 */ /* 0x000fce000f8e00ff */
.L_x_30:
[----:B------:R-:W-:Y:S05]  /*18c0*/  @!P0 BRA `(.L_x_24) ;  /* 0x0000000000048947 */ /* 0x000fea0003800000 */
[----:B------:R-:W-:Y:S01]  /*18d0*/  BPT.TRAP 0x1 ;  /* 0x000000040000795c */ /* 0x000fe20000300000 */
.L_x_24:
[----:B------:R-:W2:Y:S01]  /*18e0*/  S2UR UR5, SR_CgaCtaId ;  /* 0x00000000000579c3 */ /* 0x000ea20000008800 */
[----:B------:R-:W-:Y:S01]  /*18f0*/  UMOV UR4, 0x400 ;  /* 0x0000040000047882 */ /* 0x000fe20000000000 */
[----:B01----:R-:W-:Y:S01]  /*1900*/  IMAD.U32 R5, RZ, RZ, UR8 ;  /* 0x00000008ff057e24 */ /* 0x003fe2000f8e00ff */
[----:B------:R-:W-:Y:S01]  /*1910*/  SHF.L.U32 R4, R7, 0x1f, RZ ;  /* 0x0000001f07047819 */ /* 0x000fe200000006ff */
[----:B--2---:R-:W-:-:S06]  /*1920*/  ULEA UR4, UR5, UR4, 0x18 ;  /* 0x0000000405047291 */ /* 0x004fcc000f8ec03f */
[----:B------:R-:W-:-:S04]  /*1930*/  IMAD.U32 R6, RZ, RZ, UR4 ;  /* 0x00000004ff067e24 */ /* 0x000fc8000f8e00ff */
[----:B------:R-:W-:-:S04]  /*1940*/  IMAD R5, R5, 0x8, R6 ;  /* 0x0000000805057824 */ /* 0x000fc800078e0206 */
[----:B------:R0:W1:Y:S01]  /*1950*/  SYNCS.PHASECHK.TRANS64.TRYWAIT P1, [R5+URZ], R4 ;  /* 0x00000004050075a7 */ /* 0x000062000802017f */
[----:B------:R-:W-:Y:S05]  /*1960*/  @!P0 BRA `(.L_x_25) ;  /* 0x0000000000048947 */ /* 0x000fea0003800000 */
[----:B------:R-:W-:Y:S01]  /*1970*/  BPT.TRAP 0x1 ;  /* 0x000000040000795c */ /* 0x000fe20000300000 */
.L_x_25:
[----:B-1----:R-:W-:Y:S05]  /*1980*/  @P1 BRA `(.L_x_26) ;  /* 0x0000000000081947 */ /* 0x002fea0003800000 */
[----:B------:R-:W1:Y:S02]  /*1990*/  SYNCS.PHASECHK.TRANS64.TRYWAIT P1, [R5+URZ], R4 ;  /* 0x00000004050075a7 */ /* 0x000e64000802017f */
[----:B-1----:R-:W-:Y:S05]  /*19a0*/  @!P1 BRA `(.L_x_27) ;  /* 0x0000005c001c9947 */ /* 0x002fea0003800000 */
.L_x_26:
[----:B------:R-:W-:Y:S01]  /*19b0*/  ULEA UR4, UR8, UR41, 0x9 ;  /* 0x0000002908047291 */ /* 0x000fe2000f8e483f */
[----:B------:R-:W-:Y:S01]  /*19c0*/  WARPGROUP.ARRIVE ;  /* 0x00000000000079c5 */ /* 0x000fe20000000000 */
[----:B------:R-:W-:Y:S01]  /*19d0*/  ULEA UR6, UR8, UR9, 0x9 ;  /* 0x0000000908067291 */ /* 0x000fe2000f8e483f */
[----:B------:R-:W-:Y:S01]  /*19e0*/  UMOV UR5, 0x80000020 ;  /* 0x8000002000057882 */ /* 0x000fe20000000000 */
[----:B------:R-:W-:-:S07]  /*19f0*/  UMOV UR7, 0x80000020 ;  /* 0x8000002000077882 */ /* 0x000fce0000000000 */
[----:B------:R-:W-:Y:S01]  /*1a00*/  IGMMA.64x128x32.S8.S8 R24, gdesc[UR4], R24, gsb0 ;  /* 0x03600000041879f1 */ /* 0x000fe20008041018 */
        /* <DEDUP_REMOVED lines=9> */
[----:B------:R-:W-:Y:S01]  /*1aa0*/  BPT.TRAP 0x1 ;  /* 0x000000040000795c */ /* 0x000fe20000300000 */
.L_x_28:
[----:B------:R-:W-:-:S13]  /*1ab0*/  ISETP.NE.AND P1, PT, R23, RZ, PT ;  /* 0x000000ff1700720c */ /* 0x000fda0003f25270 */
[----:B01----:R-:W-:-:S04]  /*1ac0*/  @P1 IMAD R4, R3, 0x8, R6 ;  /* 0x0000000803041824 */ /* 0x003fc800078e0206 */
[----:B------:R-:W-:-:S05]  /*1ad0*/  @P1 VIADD R5, R4, 0x70 ;  /* 0x0000007004051836 */ /* 0x000fca0000000000 */
[----:B------:R-:W-:-:S04]  /*1ae0*/  @P1 PRMT R5, R22, 0x654, R5 ;  /* 0x0000065416051816 */ /* 0x000fc80000000005 */
[----:B------:R0:W-:Y:S01]  /*1af0*/  @P1 SYNCS.ARRIVE.TRANS64.RED.A1T0 RZ, [R5+URZ], RZ ;  /* 0x000000ff05ff19a7 */ /* 0x0001e2000810043f */
[----:B------:R-:W-:-:S13]  /*1b00*/  ISETP.GT.U32.AND P1, PT, R19, 0x1, PT ;  /* 0x000000011300780c */ /* 0x000fda0003f24070 */
[----:B0-----:R-:W-:Y:S05]  /*1b10*/  @P1 BRA `(.L_x_29) ;  /* 0x0000000000041947 */ /* 0x001fea0003800000 */
[----:B------:R-:W-:Y:S01]  /*1b20*/  BPT.TRAP 0x1 ;  /* 0x000000040000795c */ /* 0x000fe20000300000 */
.L_x_29:
[----:B------:R-:W-:Y:S01]  /*1b30*/  UIADD3 UR8, UR8, 0x1, URZ ;  /* 0x0000000108087890 */ /* 0x000fe2000fffe03f */
[C---:B------:R-:W-:Y:S01]  /*1b40*/  ISETP.GT.AND P2, PT, R0.reuse, 0x1, PT ;  /* 0x000000010000780c */ /* 0x040fe20003f44270 */
[----:B------:R-:W-:Y:S02]  /*1b50*/  VIADD R3, R3, 0x1 ;  /* 0x0000000103037836 */ /* 0x000fe40000000000 */
[----:B------:R-:W-:Y:S01]  /*1b60*/  UISETP.NE.AND UP0, UPT, UR8, 0xe, UPT ;  /* 0x0000000e0800788c */ /* 0x000fe2000bf05270 */
[----:B------:R-:W-:Y:S02]  /*1b70*/  VIADD R0, R0, 0xffffffff ;  /* 0xffffffff00007836 */ /* 0x000fe40000000000 */
[C---:B------:R-:W-:Y:S01]  /*1b80*/  ISETP.NE.AND P1, PT, R3.reuse, 0xe, PT ;  /* 0x0000000e0300780c */ /* 0x040fe20003f25270 */
[----:B------:R-:W-:Y:S02]  /*1b90*/  USEL UR4, URZ, 0x1, UP0 ;  /* 0x000000013f047887 */ /* 0x000fe40008000000 */
[----:B------:R-:W-:Y:S01]  /*1ba0*/  USEL UR8, UR8, URZ, UP0 ;  /* 0x0000003f08087287 */ /* 0x000fe20008000000 */
[----:B------:R-:W-:-:S03]  /*1bb0*/  SEL R3, R3, RZ, P1 ;  /* 0x000000ff03037207 */ /* 0x000fc60000800000 */
[----:B------:R-:W-:Y:S01]  /*1bc0*/  LOP3.LUT R7, R7, UR4, RZ, 0x3c, !PT ;  /* 0x0000000407077c12 */ /* 0x000fe2000f8e3cff */
[----:B------:R-:W-:Y:S07]  /*1bd0*/  @P2 BRA `(.L_x_30) ;  /* 0xfffffffc00382947 */ /* 0x000fee000383ffff */
.L_x_23:
[----:B------:R-:W2:Y:S02]  /*1be0*/  LDC R0, c[0x0][0x28c] ;  /* 0x0000a300ff007b82 */ /* 0x000ea40000000800 */
[----:B--2---:R-:W-:-:S13]  /*1bf0*/  ISETP.GE.AND P1, PT, R0, 0x1, PT ;  /* 0x000000010000780c */ /* 0x004fda0003f26270 */
[----:B------:R-:W-:Y:S05]  /*1c00*/  @!P1 BRA `(.L_x_31) ;  /* 0x0000000000549947 */ /* 0x000fea0003800000 */
[----:B------:R-:W-:Y:S05]  /*1c10*/  @!P0 BRA `(.L_x_32) ;  /* 0x0000000000048947 */ /* 0x000fea0003800000 */
[----:B------:R-:W-:Y:S01]  /*1c20*/  BPT.TRAP 0x1 ;  /* 0x000000040000795c */ /* 0x000fe20000300000 */
.L_x_32:
[----:B------:R-:W-:Y:S01]  /*1c30*/  ISETP.NE.AND P0, PT, R23, RZ, PT ;  /* 0x000000ff1700720c */ /* 0x000fe20003f05270 */
[----:B------:R-:W-:Y:S01]  /*1c40*/  BSSY B0, `(.L_x_33) ;  /* 0x000000f000007945 */ /* 0x000fe20003800000 */
[----:B------:R-:W-:-:S11]  /*1c50*/  ISETP.GT.U32.AND P1, PT, R19, 0x1, PT ;  /* 0x000000011300780c */ /* 0x000fd60003f24070 */
[----:B------:R-:W-:Y:S05]  /*1c60*/  @!P0 BRA `(.L_x_34) ;  /* 0x0000000000308947 */ /* 0x000fea0003800000 */
[----:B------:R-:W-:-:S04]  /*1c70*/  UISETP.LT.AND UP0, UPT, UR40, 0x1, UPT ;  /* 0x000000012800788c */ /* 0x000fc8000bf01270 */
[----:B------:R-:W-:-:S04]  /*1c80*/  USEL UR6, UR40, 0x1, UP0 ;  /* 0x0000000128067887 */ /* 0x000fc80008000000 */
[----:B------:R-:W-:-:S04]  /*1c90*/  UIADD3 UR6, UR39, UR40, -UR6 ;  /* 0x0000002827067290 */ /* 0x000fc8000fffe806 */
[----:B------:R-:W-:-:S04]  /*1ca0*/  USHF.R.U32.HI UR4, URZ, 0x1, UR6 ;  /* 0x000000013f047899 */ /* 0x000fc80008011606 */
[----:B------:R-:W-:-:S04]  /*1cb0*/  UIMAD.WIDE.U32 UR4, UR4, -0x6db6db6d, URZ ;  /* 0x92492493040478a5 */ /* 0x000fc8000f8e003f */
[----:B------:R-:W-:-:S04]  /*1cc0*/  USHF.R.U32.HI UR4, URZ, 0x2, UR5 ;  /* 0x000000023f047899 */ /* 0x000fc80008011605 */
[----:B------:R-:W-:-:S06]  /*1cd0*/  UIMAD UR6, UR4, -0xe, UR6 ;  /* 0xfffffff2040678a4 */ /* 0x000fcc000f8e0206 */
[----:B------:R-:W-:-:S04]  /*1ce0*/  IMAD.U32 R3, RZ, RZ, UR6 ;  /* 0x00000006ff037e24 */ /* 0x000fc8000f8e00ff */
[----:B------:R-:W-:-:S04]  /*1cf0*/  IMAD R0, R3, 0x8, R6 ;  /* 0x0000000803007824 */ /* 0x000fc800078e0206 */
[----:B------:R-:W-:-:S05]  /*1d00*/  VIADD R3, R0, 0x70 ;  /* 0x0000007000037836 */ /* 0x000fca0000000000 */
[----:B------:R-:W-:-:S04]  /*1d10*/  PRMT R3, R22, 0x654, R3 ;  /* 0x0000065416037816 */ /* 0x000fc80000000003 */
[----:B------:R2:W-:Y:S03]  /*1d20*/  SYNCS.ARRIVE.TRANS64.RED.A1T0 RZ, [R3+URZ], RZ ;  /* 0x000000ff03ff79a7 */ /* 0x0005e6000810043f */
.L_x_34:
[----:B------:R-:W-:Y:S05]  /*1d30*/  BSYNC B0 ;  /* 0x0000000000007941 */ /* 0x000fea0003800000 */
.L_x_33:
[----:B------:R-:W-:Y:S05]  /*1d40*/  @P1 BRA `(.L_x_31) ;  /* 0x0000000000041947 */ /* 0x000fea0003800000 */
[----:B------:R-:W-:Y:S01]  /*1d50*/  BPT.TRAP 0x1 ;  /* 0x000000040000795c */ /* 0x000fe20000300000 */
.L_x_31:
[----:B------:R-:W3:Y:S01]  /*1d60*/  LDC R7, c[0x0][0x288] ;  /* 0x0000a200ff077b82 */ /* 0x000ee20000000800 */
[--C-:B------:R-:W-:Y:S01]  /*1d70*/  SHF.R.U32.HI R0, RZ, 0x2, R18.reuse ;  /* 0x00000002ff007819 */ /* 0x100fe20000011612 */
[----:B------:R-:W-:Y:S01]  /*1d80*/  IMAD.SHL.U32 R93, R93, 0x80, RZ ;  /* 0x000000805d5d7824 */ /* 0x000fe200078e00ff */
[----:B01----:R-:W-:Y:S01]  /*1d90*/  SHF.R.U32.HI R5, RZ, 0x7, R18 ;  /* 0x00000007ff057819 */ /* 0x003fe20000011612 */
[----:B------:R-:W-:Y:S01]  /*1da0*/  UIADD3 UR39, UR40, UR39, URZ ;  /* 0x0000002728277290 */ /* 0x000fe2000fffe03f */
[----:B------:R-:W-:Y:S01]  /*1db0*/  LOP3.LUT R4, R18, 0x60, RZ, 0xc0, !PT ;  /* 0x0000006012047812 */ /* 0x000fe200078ec0ff */
[----:B------:R-:W-:Y:S01]  /*1dc0*/  ULDC UR7, c[0x0][0x284] ;  /* 0x0000a10000077ab9 */ /* 0x000fe20000000800 */
[----:B--2---:R-:W-:Y:S01]  /*1dd0*/  LOP3.LUT R3, R0, 0x7, RZ, 0xc0, !PT ;  /* 0x0000000700037812 */ /* 0x004fe200078ec0ff */
[----:B------:R-:W-:Y:S01]  /*1de0*/  UISETP.GT.U32.AND UP0, UPT, UR39, 0xd, UPT ;  /* 0x0000000d2700788c */ /* 0x000fe2000bf04070 */
[----:B------:R-:W-:Y:S01]  /*1df0*/  LOP3.LUT R0, R5, 0x1, RZ, 0xc0, !PT ;  /* 0x0000000105007812 */ /* 0x000fe200078ec0ff */
[----:B------:R-:W-:Y:S01]  /*1e00*/  USHF.R.U32.HI UR4, URZ, 0x1, UR39 ;  /* 0x000000013f047899 */ /* 0x000fe20008011627 */
[----:B------:R-:W-:Y:S01]  /*1e10*/  SHF.R.U32.HI R6, RZ, 0x1, R4 ;  /* 0x00000001ff067819 */ /* 0x000fe20000011604 */
[----:B------:R-:W-:Y:S01]  /*1e20*/  UISETP.LT.U32.AND UP0, UPT, UR40, 0xe, UP0 ;  /* 0x0000000e2800788c */ /* 0x000fe20008701070 */
[----:B------:R-:W-:Y:S01]  /*1e30*/  LOP3.LUT R4, R18, 0x3, RZ, 0xc0, !PT ;  /* 0x0000000312047812 */ /* 0x000fe200078ec0ff */
[----:B------:R-:W-:Y:S01]  /*1e40*/  IMAD.SHL.U32 R8, R0, 0x40, RZ ;  /* 0x0000004000087824 */ /* 0x000fe200078e00ff */
[----:B------:R-:W-:Y:S01]  /*1e50*/  IADD3 R5, RZ, -R6, -R3 ;  /* 0x80000006ff057210 */ /* 0x000fe20007ffe803 */
[----:B------:R-:W-:Y:S01]  /*1e60*/  UISETP.GE.U32.AND UP1, UPT, UR40, 0xe, UPT ;  /* 0x0000000e2800788c */ /* 0x000fe2000bf26070 */
[----:B------:R-:W-:Y:S01]  /*1e70*/  SHF.R.S32.HI R14, RZ, 0x1f, R91 ;  /* 0x0000001fff0e7819 */ /* 0x000fe2000001145b */
[----:B------:R-:W-:Y:S01]  /*1e80*/  ULDC.64 UR8, c[0x0][0x5d0] ;  /* 0x0001740000087ab9 */ /* 0x000fe20000000a00 */
[----:B------:R-:W-:Y:S01]  /*1e90*/  LOP3.LUT R3, R8, 0x40, R3, 0xe2, !PT ;  /* 0x0000004008037812 */ /* 0x000fe200078ee203 */
[----:B------:R-:W-:Y:S01]  /*1ea0*/  IMAD.SHL.U32 R8, R18, 0x2, RZ ;  /* 0x0000000212087824 */ /* 0x000fe200078e00ff */
[----:B------:R-:W-:Y:S01]  /*1eb0*/  UIMAD.WIDE.U32 UR4, UR4, -0x6db6db6d, URZ ;  /* 0x92492493040478a5 */ /* 0x000fe2000f8e003f */
[----:B------:R-:W-:Y:S01]  /*1ec0*/  IMAD R0, R0, -0x40, R5 ;  /* 0xffffffc000007824 */ /* 0x000fe200078e0205 */
[----:B------:R-:W-:Y:S01]  /*1ed0*/  USEL UR6, URZ, 0x1, !UP0 ;  /* 0x000000013f067887 */ /* 0x000fe2000c000000 */
[----:B---3--:R-:W-:Y:S01]  /*1ee0*/  IMAD R12, R4, -0x2, R7 ;  /* 0xfffffffe040c7824 */ /* 0x008fe200078e0207 */
[C---:B------:R-:W-:Y:S01]  /*1ef0*/  ISETP.GE.AND P0, PT, R93.reuse, R7, PT ;  /* 0x000000075d00720c */ /* 0x040fe20003f06270 */
[----:B------:R-:W-:Y:S01]  /*1f00*/  IMAD.SHL.U32 R7, R92, 0x80, RZ ;  /* 0x000000805c077824 */ /* 0x000fe200078e00ff */
[----:B------:R-:W-:Y:S01]  /*1f10*/  LOP3.LUT R8, R93, 0x6, R8, 0xf8, !PT ;  /* 0x000000065d087812 */ /* 0x000fe200078ef808 */
[----:B------:R-:W-:Y:S01]  /*1f20*/  IMAD R4, R14, UR8, RZ ;  /* 0x000000080e047c24 */ /* 0x000fe2000f8e02ff */
[----:B------:R-:W-:Y:S01]  /*1f30*/  USHF.R.U32.HI UR4, URZ, 0x2, UR5 ;  /* 0x000000023f047899 */ /* 0x000fe20008011605 */
[----:B------:R-:W-:Y:S01]  /*1f40*/  IMAD.WIDE R10, R92, 0x80, RZ ;  /* 0x000000805c0a7825 */ /* 0x000fe200078e02ff */
[----:B------:R-:W-:Y:S01]  /*1f50*/  ISETP.GE.OR P0, PT, R7, UR7, P0 ;  /* 0x0000000707007c0c */ /* 0x000fe20008706670 */
[----:B------:R-:W-:Y:S01]  /*1f60*/  ULOP3.LUT UR38, UR38, UR6, URZ, 0x3c, !UPT ;  /* 0x0000000626267292 */ /* 0x000fe2000f8e3c3f */
[----:B------:R-:W-:Y:S01]  /*1f70*/  SHF.R.S32.HI R9, RZ, 0x1f, R8 ;  /* 0x0000001fff097819 */ /* 0x000fe20000011408 */
[----:B------:R-:W-:Y:S01]  /*1f80*/  IMAD R13, R91, UR9, R4 ;  /* 0x000000095b0d7c24 */ /* 0x000fe2000f8e0204 */
[----:B------:R-:W-:Y:S01]  /*1f90*/  UIMAD UR39, UR4, -0xe, UR39 ;  /* 0xfffffff2042778a4 */ /* 0x000fe2000f8e0227 */
[----:B------:R-:W-:Y:S01]  /*1fa0*/  IADD3 R96, -R7, UR7, R0 ;  /* 0x0000000707607c10 */ /* 0x000fe2000fffe100 */
[----:B------:R-:W-:Y:S01]  /*1fb0*/  @UP1 ULOP3.LUT UR38, UR38, 0x1, UR4, 0x78, !UPT ;  /* 0x0000000126261892 */ /* 0x000fe2000f8e7804 */
[----:B------:R-:W-:Y:S01]  /*1fc0*/  IMAD.WIDE.U32 R4, R91, UR8, R8 ;  /* 0x000000085b047c25 */ /* 0x000fe2000f8e0008 */
[----:B------:R-:W-:-:S03]  /*1fd0*/  LOP3.LUT R21, R10, R3, R6, 0xfe, !PT ;  /* 0x000000030a157212 */ /* 0x000fc600078efe06 */
[----:B------:R-:W-:Y:S02]  /*1fe0*/  IMAD.IADD R5, R5, 0x1, R13 ;  /* 0x0000000105057824 */ /* 0x000fe400078e020d */
[----:B------:R-:W-:Y:S02]  /*1ff0*/  IMAD.IADD R3, R12, 0x1, -R93 ;  /* 0x000000010c037824 */ /* 0x000fe400078e0a5d */
[----:B------:R-:W-:Y:S01]  /*2000*/  IMAD.MOV.U32 R0, RZ, RZ, -0x1 ;  /* 0xffffffffff007424 */ /* 0x000fe200078e00ff */
[----:B------:R-:W-:Y:S06]  /*2010*/  @P0 BRA `(.L_x_35) ;  /* 0x0000003000a00947 */ /* 0x000fec0003800000 */
[----:B------:R-:W0:Y:S01]  /*2020*/  LDC.64 R12, c[0x0][0x5c8] ;  /* 0x00017200ff0c7b82 */ /* 0x000e220000000a00 */
[----:B------:R-:W-:Y:S01]  /*2030*/  ULDC.64 UR4, c[0x0][0x5c0] ;  /* 0x0001700000047ab9 */ /* 0x000fe20000000a00 */
[----:B------:R-:W-:Y:S01]  /*2040*/  BSSY B0, `(.L_x_35) ;  /* 0x0000325000007945 */ /* 0x000fe20003800000 */
[-C--:B0-----:R-:W-:Y:S02]  /*2050*/  IMAD R6, R11, R12.reuse, RZ ;  /* 0x0000000c0b067224 */ /* 0x081fe400078e02ff */
[----:B------:R-:W-:-:S04]  /*2060*/  IMAD.WIDE.U32 R4, R21, R12, R4 ;  /* 0x0000000c15047225 */ /* 0x000fc800078e0004 */
[----:B------:R-:W-:Y:S01]  /*2070*/  IMAD R7, R21, R13, R6 ;  /* 0x0000000d15077224 */ /* 0x000fe200078e0206 */
[----:B------:R-:W-:-:S03]  /*2080*/  IADD3 R4, P0, R4, UR4, RZ ;  /* 0x0000000404047c10 */ /* 0x000fc6000ff1e0ff */
[----:B------:R-:W-:Y:S01]  /*2090*/  IMAD.IADD R7, R5, 0x1, R7 ;  /* 0x0000000105077824 */ /* 0x000fe200078e0207 */
[----:B------:R-:W-:-:S04]  /*20a0*/  LEA R6, P1, R12, R4, 0x3 ;  /* 0x000000040c067211 */ /* 0x000fc800078218ff */
[----:B------:R-:W-:Y:S02]  /*20b0*/  IADD3.X R5, R7, UR5, RZ, P0, !PT ;  /* 0x0000000507057c10 */ /* 0x000fe400087fe4ff */
[----:B-----5:R-:W-:Y:S02]  /*20c0*/  ISETP.NE.AND P0, PT, R89, RZ, PT ;  /* 0x000000ff5900720c */ /* 0x020fe40003f05270 */
[----:B------:R-:W-:-:S11]  /*20d0*/  LEA.HI.X R7, R12, R5, R13, 0x3, P1 ;  /* 0x000000050c077211 */ /* 0x000fd600008f1c0d */
[----:B------:R-:W-:Y:S05]  /*20e0*/  @!P0 BRA `(.L_x_36) ;  /* 0x0000002400608947 */ /* 0x000fea0003800000 */
[----:B------:R-:W0:Y:S01]  /*20f0*/  LDC.64 R92, c[0x0][0x5b0] ;  /* 0x00016c00ff5c7b82 */ /* 0x000e220000000a00 */
[----:B------:R-:W-:Y:S01]  /*2100*/  ULDC.64 UR4, c[0x0][0x5b8] ;  /* 0x00016e0000047ab9 */ /* 0x000fe20000000a00 */
[----:B------:R-:W-:Y:S01]  /*2110*/  ISETP.GE.AND P1, PT, R96, 0x1, PT ;  /* 0x000000016000780c */ /* 0x000fe20003f26270 */
[----:B------:R-:W-:Y:S01]  /*2120*/  IMAD R10, R14, UR4, RZ ;  /* 0x000000040e0a7c24 */ /* 0x000fe2000f8e02ff */
[----:B------:R-:W-:Y:S01]  /*2130*/  BSSY B1, `(.L_x_37) ;  /* 0x000000e000017945 */ /* 0x000fe20003800000 */
[----:B------:R-:W-:Y:S01]  /*2140*/  IMAD.WIDE.U32 R14, R91, UR4, R8 ;  /* 0x000000045b0e7c25 */ /* 0x000fe2000f8e0008 */
[----:B------:R-:W-:Y:S02]  /*2150*/  ISETP.LT.OR P5, PT, R3, 0x1, !P1 ;  /* 0x000000010300780c */ /* 0x000fe40004fa1670 */
[----:B------:R-:W1:Y:S01]  /*2160*/  LDC.64 R94, c[0x0][0x5a8] ;  /* 0x00016a00ff5e7b82 */ /* 0x000e620000000a00 */
[----:B------:R-:W-:Y:S02]  /*2170*/  IMAD R13, R91, UR5, R10 ;  /* 0x000000055b0d7c24 */ /* 0x000fe4000f8e020a */
[----:B------:R-:W-:-:S02]  /*2180*/  IMAD.MOV.U32 R12, RZ, RZ, R14 ;  /* 0x000000ffff0c7224 */ /* 0x000fc400078e000e */
[----:B------:R-:W-:Y:S02]  /*2190*/  IMAD.IADD R13, R15, 0x1, R13 ;  /* 0x000000010f0d7824 */ /* 0x000fe400078e020d */
[-C--:B0-----:R-:W-:Y:S02]  /*21a0*/  IMAD R10, R11, R92.reuse, RZ ;  /* 0x0000005c0b0a7224 */ /* 0x081fe400078e02ff */
[----:B------:R-:W-:-:S04]  /*21b0*/  IMAD.WIDE.U32 R8, R21, R92, R12 ;  /* 0x0000005c15087225 */ /* 0x000fc800078e000c */
[----:B------:R-:W-:Y:S01]  /*21c0*/  IMAD R91, R21, R93, R10 ;  /* 0x0000005d155b7224 */ /* 0x000fe200078e020a */
[----:B-1----:R-:W-:-:S04]  /*21d0*/  IADD3 R8, P0, R8, R94, RZ ;  /* 0x0000005e08087210 */ /* 0x002fc80007f1e0ff */
[----:B------:R-:W-:Y:S01]  /*21e0*/  IADD3.X R9, R95, R9, R91, P0, !PT ;  /* 0x000000095f097210 */ /* 0x000fe200007fe45b */
[----:B------:R-:W-:Y:S08]  /*21f0*/  @P5 BRA `(.L_x_38) ;  /* 0x0000000000045947 */ /* 0x000ff00003800000 */
[----:B------:R0:W5:Y:S02]  /*2200*/  LDG.E.U8 R90, desc[UR36][R8.64] ;  /* 0x00000024085a7981 */ /* 0x000164000c1e1100 */
.L_x_38:
[----:B------:R-:W-:Y:S05]  /*2210*/  BSYNC B1 ;  /* 0x0000000000017941 */ /* 0x000fea0003800000 */
.L_x_37:
[----:B-----5:R-:W-:Y:S01]  /*2220*/  LOP3.LUT R15, R90, 0xffff, RZ, 0xc0, !PT ;  /* 0x0000ffff5a0f7812 */ /* 0x020fe200078ec0ff */
[C---:B------:R-:W-:Y:S01]  /*2230*/  IMAD.SHL.U32 R10, R92.reuse, 0x8, RZ ;  /* 0x000000085c0a7824 */ /* 0x040fe200078e00ff */
[----:B------:R-:W-:Y:S01]  /*2240*/  SHF.L.U64.HI R11, R92, 0x3, R93 ;  /* 0x000000035c0b7819 */ /* 0x000fe2000001025d */
[----:B------:R-:W-:Y:S01]  /*2250*/  BSSY B1, `(.L_x_39) ;  /* 0x000000e000017945 */ /* 0x000fe20003800000 */
[----:B------:R-:W-:Y:S02]  /*2260*/  PRMT R20, R15, 0x8880, RZ ;  /* 0x000088800f147816 */ /* 0x000fe400000000ff */
[----:B------:R-:W-:Y:S01]  /*2270*/  ISETP.LT.OR P2, PT, R3, 0x2, !P1 ;  /* 0x000000020300780c */ /* 0x000fe20004f41670 */
[----:B------:R-:W-:Y:S01]  /*2280*/  IMAD.WIDE.U32 R10, R21, R92, R10 ;  /* 0x0000005c150a7225 */ /* 0x000fe200078e000a */
[----:B------:R-:W-:-:S03]  /*2290*/  ISETP.GE.AND P0, PT, R96, 0x9, PT ;  /* 0x000000096000780c */ /* 0x000fc60003f06270 */
[----:B------:R-:W-:Y:S01]  /*22a0*/  IMAD R15, R20, R89, RZ ;  /* 0x00000059140f7224 */ /* 0x000fe200078e02ff */
[----:B------:R-:W-:Y:S01]  /*22b0*/  IADD3 R10, P3, P4, R14, R94, R10 ;  /* 0x0000005e0e0a7210 */ /* 0x000fe20007c7e00a */
[----:B------:R-:W-:Y:S02]  /*22c0*/  IMAD.IADD R20, R91, 0x1, R11 ;  /* 0x000000015b147824 */ /* 0x000fe400078e020b */
[----:B------:R-:W-:-:S05]  /*22d0*/  @!P5 IMAD R21, R24, R88, R15 ;  /* 0x000000581815d224 */ /* 0x000fca00078e020f */
[----:B------:R1:W-:Y:S01]  /*22e0*/  @!P5 STG.E.U8 desc[UR36][R4.64], R21 ;  /* 0x000000150400d986 */ /* 0x0003e2000c101124 */
[----:B------:R-:W-:Y:S05]  /*22f0*/  @P2 BRA `(.L_x_40) ;  /* 0x00000000000c2947 */ /* 0x000fea0003800000 */
[----:B------:R-:W2:Y:S02]  /*2300*/  LDG.E.U8 R90, desc[UR36][R8.64+0x1] ;  /* 0x00000124085a7981 */ /* 0x000ea4000c1e1100 */
[----:B--2---:R-:W-:-:S05]  /*2310*/  PRMT R14, R90, 0x8880, RZ ;  /* 0x000088805a0e7816 */ /* 0x004fca00000000ff */
[----:B------:R-:W-:-:S07]  /*2320*/  IMAD R15, R14, R89, RZ ;  /* 0x000000590e0f7224 */ /* 0x000fce00078e02ff */
.L_x_40:
[----:B------:R-:W-:Y:S05]  /*2330*/  BSYNC B1 ;  /* 0x0000000000017941 */ /* 0x000fea0003800000 */
.L_x_39:
[----:B------:R-:W-:Y:S01]  /*2340*/  ISETP.LT.OR P5, PT, R3, 0x1, !P0 ;  /* 0x000000010300780c */ /* 0x000fe200047a1670 */
[----:B------:R-:W-:Y:S01]  /*2350*/  @!P2 IMAD R25, R25, R88, R15 ;  /* 0x000000581919a224 */ /* 0x000fe200078e020f */
[----:B------:R-:W-:Y:S01]  /*2360*/  BSSY B1, `(.L_x_41) ;  /* 0x000000a000017945 */ /* 0x000fe20003800000 */
[----:B------:R-:W-:Y:S02]  /*2370*/  IADD3.X R11, R13, R95, R20, P3, P4 ;  /* 0x0000005f0d0b7210 */ /* 0x000fe40001fe8414 */
[C---:B------:R-:W-:Y:S01]  /*2380*/  ISETP.LT.OR P3, PT, R3.reuse, 0x2, !P0 ;  /* 0x000000020300780c */ /* 0x040fe20004761670 */
[----:B------:R2:W-:Y:S01]  /*2390*/  @!P2 STG.E.U8 desc[UR36][R4.64+0x1], R25 ;  /* 0x000001190400a986 */ /* 0x0005e2000c101124 */
[C---:B------:R-:W-:Y:S02]  /*23a0*/  ISETP.LT.OR P4, PT, R3.reuse, 0x9, !P1 ;  /* 0x000000090300780c */ /* 0x040fe40004f81670 */
[----:B------:R-:W-:-:S04]  /*23b0*/  ISETP.LT.OR P2, PT, R3, 0xa, !P1 ;  /* 0x0000000a0300780c */ /* 0x000fc80004f41670 */
[----:B------:R-:W-:Y:S09]  /*23c0*/  @P5 BRA `(.L_x_42) ;  /* 0x00000000000c5947 */ /* 0x000ff20003800000 */
[----:B------:R-:W3:Y:S02]  /*23d0*/  LDG.E.U8 R90, desc[UR36][R10.64] ;  /* 0x000000240a5a7981 */ /* 0x000ee4000c1e1100 */
[----:B---3--:R-:W-:-:S05]  /*23e0*/  PRMT R12, R90, 0x8880, RZ ;  /* 0x000088805a0c7816 */ /* 0x008fca00000000ff */
[----:B------:R-:W-:-:S07]  /*23f0*/  IMAD R15, R12, R89, RZ ;  /* 0x000000590c0f7224 */ /* 0x000fce00078e02ff */
.L_x_42:
[----:B------:R-:W-:Y:S05]  /*2400*/  BSYNC B1 ;  /* 0x0000000000017941 */ /* 0x000fea0003800000 */
.L_x_41:
[----:B------:R-:W-:Y:S01]  /*2410*/  @!P5 IMAD R13, R26, R88, R15 ;  /* 0x000000581a0dd224 */ /* 0x000fe200078e020f */
[----:B------:R-:W-:Y:S04]  /*2420*/  BSSY B1, `(.L_x_43) ;  /* 0x0000006000017945 */ /* 0x000fe80003800000 */
[----:B------:R3:W-:Y:S01]  /*2430*/  @!P5 STG.E.U8 desc[UR36][R6.64], R13 ;  /* 0x0000000d0600d986 */ /* 0x0007e2000c101124 */
[----:B------:R-:W-:Y:S05]  /*2440*/  @P3 BRA `(.L_x_44) ;  /* 0x00000000000c3947 */ /* 0x000fea0003800000 */
[----:B------:R-:W4:Y:S02]  /*2450*/  LDG.E.U8 R90, desc[UR36][R10.64+0x1] ;  /* 0x000001240a5a7981 */ /* 0x000f24000c1e1100 */
[----:B----4-:R-:W-:-:S05]  /*2460*/  PRMT R12, R90, 0x8880, RZ ;  /* 0x000088805a0c7816 */ /* 0x010fca00000000ff */
[----:B------:R-:W-:-:S07]  /*2470*/  IMAD R15, R12, R89, RZ ;  /* 0x000000590c0f7224 */ /* 0x000fce00078e02ff */
.L_x_44:
[----:B------:R-:W-:Y:S05]  /*2480*/  BSYNC B1 ;  /* 0x0000000000017941 */ /* 0x000fea0003800000 */
.L_x_43:
[----:B------:R-:W-:Y:S01]  /*2490*/  @!P3 IMAD R27, R27, R88, R15 ;  /* 0x000000581b1bb224 */ /* 0x000fe200078e020f */
[----:B------:R-:W-:Y:S04]  /*24a0*/  BSSY B1, `(.L_x_45) ;  /* 0x0000006000017945 */ /* 0x000fe80003800000 */
[----:B------:R4:W-:Y:S01]  /*24b0*/  @!P3 STG.E.U8 desc[UR36][R6.64+0x1], R27 ;  /* 0x0000011b0600b986 */ /* 0x0009e2000c101124 */
[----:B------:R-:W-:Y:S05]  /*24c0*/  @P4 BRA `(.L_x_46) ;  /* 0x00000000000c4947 */ /* 0x000fea0003800000 */
[----:B------:R-:W5:Y:S02]  /*24d0*/  LDG.E.U8 R90, desc[UR36][R8.64+0x8] ;  /* 0x00000824085a7981 */ /* 0x000f64000c1e1100 */
[----:B-----5:R-:W-:-:S05]  /*24e0*/  PRMT R12, R90, 0x8880, RZ ;  /* 0x000088805a0c7816 */ /* 0x020fca00000000ff */
[----:B------:R-:W-:-:S07]  /*24f0*/  IMAD R15, R12, R89, RZ ;  /* 0x000000590c0f7224 */ /* 0x000fce00078e02ff */
.L_x_46:
[----:B------:R-:W-:Y:S05]  /*2500*/  BSYNC B1 ;  /* 0x0000000000017941 */ /* 0x000fea0003800000 */
.L_x_45:
[----:B---3--:R-:W-:Y:S01]  /*2510*/  @!P4 IMAD R13, R28, R88, R15 ;  /* 0x000000581c0dc224 */ /* 0x008fe200078e020f */
[----:B------:R-:W-:Y:S04]  /*2520*/  BSSY B1, `(.L_x_47) ;  /* 0x0000006000017945 */ /* 0x000fe80003800000 */
[----:B------:R3:W-:Y:S01]  /*2530*/  @!P4 STG.E.U8 desc[UR36][R4.64+0x8], R13 ;  /* 0x0000080d0400c986 */ /* 0x0007e2000c101124 */
[----:B------:R-:W-:Y:S05]  /*2540*/  @P2 BRA `(.L_x_48) ;  /* 0x00000000000c2947 */ /* 0x000fea0003800000 */
[----:B------:R-:W5:Y:S02]  /*2550*/  LDG.E.U8 R90, desc[UR36][R8.64+0x9] ;  /* 0x00000924085a7981 */ /* 0x000f64000c1e1100 */
[----:B-----5:R-:W-:-:S05]  /*2560*/  PRMT R12, R90, 0x8880, RZ ;  /* 0x000088805a0c7816 */ /* 0x020fca00000000ff */
[----:B------:R-:W-:-:S07]  /*2570*/  IMAD R15, R12, R89, RZ ;  /* 0x000000590c0f7224 */ /* 0x000fce00078e02ff */
.L_x_48:
[----:B------:R-:W-:Y:S05]  /*2580*/  BSYNC B1 ;  /* 0x0000000000017941 */ /* 0x000fea0003800000 */
.L_x_47:
[----:B------:R-:W-:Y:S01]  /*2590*/  ISETP.LT.OR P4, PT, R3, 0x9, !P0 ;  /* 0x000000090300780c */ /* 0x000fe20004781670 */
[----:B------:R-:W-:Y:S01]  /*25a0*/  @!P2 IMAD R29, R29, R88, R15 ;  /* 0x000000581d1da224 */ /* 0x000fe200078e020f */
[----:B------:R-:W-:Y:S01]  /*25b0*/  BSSY B1, `(.L_x_49) ;  /* 0x0000009000017945 */ /* 0x000fe20003800000 */
[C---:B------:R-:W-:Y:S02]  /*25c0*/  ISETP.LT.OR P3, PT, R3.reuse, 0xa, !P0 ;  /* 0x0000000a0300780c */ /* 0x040fe40004761670 */
[C---:B------:R-:W-:Y:S01]  /*25d0*/  ISETP.LT.OR P5, PT, R3.reuse, 0x11, !P1 ;  /* 0x000000110300780c */ /* 0x040fe20004fa1670 */
[----:B------:R0:W-:Y:S01]  /*25e0*/  @!P2 STG.E.U8 desc[UR36][R4.64+0x9], R29 ;  /* 0x0000091d0400a986 */ /* 0x0001e2000c101124 */
[----:B------:R-:W-:-:S06]  /*25f0*/  ISETP.LT.OR P2, PT, R3, 0x12, !P1 ;  /* 0x000000120300780c */ /* 0x000fcc0004f41670 */
[----:B------:R-:W-:Y:S07]  /*2600*/  @P4 BRA `(.L_x_50) ;  /* 0x00000000000c4947 */ /* 0x000fee0003800000 */
[----:B------:R-:W5:Y:S02]  /*2610*/  LDG.E.U8 R90, desc[UR36][R10.64+0x8] ;  /* 0x000008240a5a7981 */ /* 0x000f64000c1e1100 */
[----:B-----5:R-:W-:-:S05]  /*2620*/  PRMT R12, R90, 0x8880, RZ ;  /* 0x000088805a0c7816 */ /* 0x020fca00000000ff */
[----:B------:R-:W-:-:S07]  /*2630*/  IMAD R15, R12, R89, RZ ;  /* 0x000000590c0f7224 */ /* 0x000fce00078e02ff */
.L_x_50:
[----:B------:R-:W-:Y:S05]  /*2640*/  BSYNC B1 ;  /* 0x0000000000017941 */ /* 0x000fea0003800000 */
.L_x_49:
[----:B---3--:R-:W-:Y:S01]  /*2650*/  @!P4 IMAD R13, R30, R88, R15 ;  /* 0x000000581e0dc224 */ /* 0x008fe200078e020f */
[----:B------:R-:W-:Y:S04]  /*2660*/  BSSY B1, `(.L_x_51) ;  /* 0x0000006000017945 */ /* 0x000fe80003800000 */
[----:B------:R3:W-:Y:S01]  /*2670*/  @!P4 STG.E.U8 desc[UR36][R6.64+0x8], R13 ;  /* 0x0000080d0600c986 */ /* 0x0007e2000c101124 */
[----:B------:R-:W-:Y:S05]  /*2680*/  @P3 BRA `(.L_x_52) ;  /* 0x00000000000c3947 */ /* 0x000fea0003800000 */
[----:B------:R-:W5:Y:S02]  /*2690*/  LDG.E.U8 R90, desc[UR36][R10.64+0x9] ;  /* 0x000009240a5a7981 */ /* 0x000f64000c1e1100 */
[----:B-----5:R-:W-:-:S05]  /*26a0*/  PRMT R12, R90, 0x8880, RZ ;  /* 0x000088805a0c7816 */ /* 0x020fca00000000ff */
[----:B------:R-:W-:-:S07]  /*26b0*/  IMAD R15, R12, R89, RZ ;  /* 0x000000590c0f7224 */ /* 0x000fce00078e02ff */
.L_x_52:
[----:B------:R-:W-:Y:S05]  /*26c0*/  BSYNC B1 ;  /* 0x0000000000017941 */ /* 0x000fea0003800000 */
.L_x_51:
[----:B------:R-:W-:Y:S01]  /*26d0*/  @!P3 IMAD R31, R31, R88, R15 ;  /* 0x000000581f1fb224 */ /* 0x000fe200078e020f */
[----:B------:R-:W-:Y:S04]  /*26e0*/  BSSY B1, `(.L_x_53) ;  /* 0x0000006000017945 */ /* 0x000fe80003800000 */
[----:B------:R0:W-:Y:S01]  /*26f0*/  @!P3 STG.E.U8 desc[UR36][R6.64+0x9], R31 ;  /* 0x0000091f0600b986 */ /* 0x0001e2000c101124 */
[----:B------:R-:W-:Y:S05]  /*2700*/  @P5 BRA `(.L_x_54) ;  /* 0x00000000000c5947 */ /* 0x000fea0003800000 */
[----:B------:R-:W5:Y:S02]  /*2710*/  LDG.E.U8 R90, desc[UR36][R8.64+0x10] ;  /* 0x00001024085a7981 */ /* 0x000f64000c1e1100 */
[----:B-----5:R-:W-:-:S05]  /*2720*/  PRMT R12, R90, 0x8880, RZ ;  /* 0x000088805a0c7816 */ /* 0x020fca00000000ff */
[----:B------:R-:W-:-:S07]  /*2730*/  IMAD R15, R12, R89, RZ ;  /* 0x000000590c0f7224 */ /* 0x000fce00078e02ff */
.L_x_54:
[----:B------:R-:W-:Y:S05]  /*2740*/  BSYNC B1 ;  /* 0x0000000000017941 */ /* 0x000fea0003800000 */
.L_x_53:
[----:B---3--:R-:W-:Y:S01]  /*2750*/  @!P5 IMAD R13, R32, R88, R15 ;  /* 0x00000058200dd224 */ /* 0x008fe200078e020f */
[----:B------:R-:W-:Y:S04]  /*2760*/  BSSY B1, `(.L_x_55) ;  /* 0x0000006000017945 */ /* 0x000fe80003800000 */
[----:B------:R3:W-:Y:S01]  /*2770*/  @!P5 STG.E.U8 desc[UR36][R4.64+0x10], R13 ;  /* 0x0000100d0400d986 */ /* 0x0007e2000c101124 */
[----:B------:R-:W-:Y:S05]  /*2780*/  @P2 BRA `(.L_x_56) ;  /* 0x00000000000c2947 */ /* 0x000fea0003800000 */
[----:B------:R-:W5:Y:S02]  /*2790*/  LDG.E.U8 R90, desc[UR36][R8.64+0x11] ;  /* 0x00001124085a7981 */ /* 0x000f64000c1e1100 */
[----:B-----5:R-:W-:-:S05]  /*27a0*/  PRMT R12, R90, 0x8880, RZ ;  /* 0x000088805a0c7816 */ /* 0x020fca00000000ff */
[----:B------:R-:W-:-:S07]  /*27b0*/  IMAD R15, R12, R89, RZ ;  /* 0x000000590c0f7224 */ /* 0x000fce00078e02ff */
.L_x_56:
[----:B------:R-:W-:Y:S05]  /*27c0*/  BSYNC B1 ;  /* 0x0000000000017941 */ /* 0x000fea0003800000 */
.L_x_55:
        /* <DEDUP_REMOVED lines=11> */
.L_x_58:
[----:B------:R-:W-:Y:S05]  /*2880*/  BSYNC B1 ;  /* 0x0000000000017941 */ /* 0x000fea0003800000 */
.L_x_57:
[----:B---3--:R-:W-:Y:S01]  /*2890*/  @!P4 IMAD R13, R34, R88, R15 ;  /* 0x00000058220dc224 */ /* 0x008fe200078e020f */
[----:B------:R-:W-:Y:S04]  /*28a0*/  BSSY B1, `(.L_x_59) ;  /* 0x0000006000017945 */ /* 0x000fe80003800000 */
[----:B------:R3:W-:Y:S01]  /*28b0*/  @!P4 STG.E.U8 desc[UR36][R6.64+0x10], R13 ;  /* 0x0000100d0600c986 */ /* 0x0007e2000c101124 */
[----:B------:R-:W-:Y:S05]  /*28c0*/  @P3 BRA `(.L_x_60) ;  /* 0x00000000000c3947 */ /* 0x000fea0003800000 */
[----:B------:R-:W5:Y:S02]  /*28d0*/  LDG.E.U8 R90, desc[UR36][R10.64+0x11] ;  /* 0x000011240a5a7981 */ /* 0x000f64000c1e1100 */
[----:B-----5:R-:W-:-:S05]  /*28e0*/  PRMT R12, R90, 0x8880, RZ ;  /* 0x000088805a0c7816 */ /* 0x020fca00000000ff */
[----:B------:R-:W-:-:S07]  /*28f0*/  IMAD R15, R12, R89, RZ ;  /* 0x000000590c0f7224 */ /* 0x000fce00078e02ff */
.L_x_60:
[----:B------:R-:W-:Y:S05]  /*2900*/  BSYNC B1 ;  /* 0x0000000000017941 */ /* 0x000fea0003800000 */
.L_x_59:
[----:B------:R-:W-:Y:S01]  /*2910*/  @!P3 IMAD R35, R35, R88, R15 ;  /* 0x000000582323b224 */ /* 0x000fe200078e020f */
[----:B------:R-:W-:Y:S04]  /*2920*/  BSSY B1, `(.L_x_61) ;  /* 0x0000006000017945 */ /* 0x000fe80003800000 */
[----:B------:R0:W-:Y:S01]  /*2930*/  @!P3 STG.E.U8 desc[UR36][R6.64+0x11], R35 ;  /* 0x000011230600b986 */ /* 0x0001e2000c101124 */
[----:B------:R-:W-:Y:S05]  /*2940*/  @P5 BRA `(.L_x_62) ;  /* 0x00000000000c5947 */ /* 0x000fea0003800000 */
[----:B------:R-:W5:Y:S02]  /*2950*/  LDG.E.U8 R90, desc[UR36][R8.64+0x18] ;  /* 0x00001824085a7981 */ /* 0x000f64000c1e1100 */
[----:B-----5:R-:W-:-:S05]  /*2960*/  PRMT R12, R90, 0x8880, RZ ;  /* 0x000088805a0c7816 */ /* 0x020fca00000000ff */
[----:B------:R-:W-:-:S07]  /*2970*/  IMAD R15, R12, R89, RZ ;  /* 0x000000590c0f7224 */ /* 0x000fce00078e02ff */
.L_x_62:
[----:B------:R-:W-:Y:S05]  /*2980*/  BSYNC B1 ;  /* 0x0000000000017941 */ /* 0x000fea0003800000 */
.L_x_61:
[----:B---3--:R-:W-:Y:S01]  /*2990*/  @!P5 IMAD R13, R36, R88, R15 ;  /* 0x00000058240dd224 */ /* 0x008fe200078e020f */
[----:B------:R-:W-:Y:S04]  /*29a0*/  BSSY B1, `(.L_x_63) ;  /* 0x0000006000017945 */ /* 0x000fe80003800000 */
[----:B------:R3:W-:Y:S01]  /*29b0*/  @!P5 STG.E.U8 desc[UR36][R4.64+0x18], R13 ;  /* 0x0000180d0400d986 */ /* 0x0007e2000c101124 */
[----:B------:R-:W-:Y:S05]  /*29c0*/  @P2 BRA `(.L_x_64) ;  /* 0x00000000000c2947 */ /* 0x000fea0003800000 */
[----:B------:R-:W5:Y:S02]  /*29d0*/  LDG.E.U8 R90, desc[UR36][R8.64+0x19] ;  /* 0x00001924085a7981 */ /* 0x000f64000c1e1100 */
[----:B-----5:R-:W-:-:S05]  /*29e0*/  PRMT R12, R90, 0x8880, RZ ;  /* 0x000088805a0c7816 */ /* 0x020fca00000000ff */
[----:B------:R-:W-:-:S07]  /*29f0*/  IMAD R15, R12, R89, RZ ;  /* 0x000000590c0f7224 */ /* 0x000fce00078e02ff */
.L_x_64:
[----:B------:R-:W-:Y:S05]  /*2a00*/  BSYNC B1 ;  /* 0x0000000000017941 */ /* 0x000fea0003800000 */
.L_x_63:
        /* <DEDUP_REMOVED lines=11> */
.L_x_66:
[----:B------:R-:W-:Y:S05]  /*2ac0*/  BSYNC B1 ;  /* 0x0000000000017941 */ /* 0x000fea0003800000 */
.L_x_65:
[----:B---3--:R-:W-:Y:S01]  /*2ad0*/  @!P4 IMAD R13, R38, R88, R15 ;  /* 0x00000058260dc224 */ /* 0x008fe200078e020f */
[----:B------:R-:W-:Y:S04]  /*2ae0*/  BSSY B1, `(.L_x_67) ;  /* 0x0000006000017945 */ /* 0x000fe80003800000 */
[----:B------:R3:W-:Y:S01]  /*2af0*/  @!P4 STG.E.U8 desc[UR36][R6.64+0x18], R13 ;  /* 0x0000180d0600c986 */ /* 0x0007e2000c101124 */
[----:B------:R-:W-:Y:S05]  /*2b00*/  @P3 BRA `(.L_x_68) ;  /* 0x00000000000c3947 */ /* 0x000fea0003800000 */
[----:B------:R-:W5:Y:S02]  /*2b10*/  LDG.E.U8 R90, desc[UR36][R10.64+0x19] ;  /* 0x000019240a5a7981 */ /* 0x000f64000c1e1100 */
[----:B-----5:R-:W-:-:S05]  /*2b20*/  PRMT R12, R90, 0x8880, RZ ;  /* 0x000088805a0c7816 */ /* 0x020fca00000000ff */
[----:B------:R-:W-:-:S07]  /*2b30*/  IMAD R15, R12, R89, RZ ;  /* 0x000000590c0f7224 */ /* 0x000fce00078e02ff */
.L_x_68:
[----:B------:R-:W-:Y:S05]  /*2b40*/  BSYNC B1 ;  /* 0x0000000000017941 */ /* 0x000fea0003800000 */
.L_x_67:
[----:B------:R-:W-:Y:S01]  /*2b50*/  @!P3 IMAD R39, R39, R88, R15 ;  /* 0x000000582727b224 */ /* 0x000fe200078e020f */
[----:B------:R-:W-:Y:S04]  /*2b60*/  BSSY B1, `(.L_x_69) ;  /* 0x0000006000017945 */ /* 0x000fe80003800000 */
[----:B------:R0:W-:Y:S01]  /*2b70*/  @!P3 STG.E.U8 desc[UR36][R6.64+0x19], R39 ;  /* 0x000019270600b986 */ /* 0x0001e2000c101124 */
[----:B------:R-:W-:Y:S05]  /*2b80*/  @P5 BRA `(.L_x_70) ;  /* 0x00000000000c5947 */ /* 0x000fea0003800000 */
[----:B------:R-:W5:Y:S02]  /*2b90*/  LDG.E.U8 R90, desc[UR36][R8.64+0x20] ;  /* 0x00002024085a7981 */ /* 0x000f64000c1e1100 */
[----:B-----5:R-:W-:-:S05]  /*2ba0*/  PRMT R12, R90, 0x8880, RZ ;  /* 0x000088805a0c7816 */ /* 0x020fca00000000ff */
[----:B------:R-:W-:-:S07]  /*2bb0*/  IMAD R15, R12, R89, RZ ;  /* 0x000000590c0f7224 */ /* 0x000fce00078e02ff */
.L_x_70:
[----:B------:R-:W-:Y:S05]  /*2bc0*/  BSYNC B1 ;  /* 0x0000000000017941 */ /* 0x000fea0003800000 */
.L_x_69:
[----:B---3--:R-:W-:Y:S01]  /*2bd0*/  @!P5 IMAD R13, R40, R88, R15 ;  /* 0x00000058280dd224 */ /* 0x008fe200078e020f */
[----:B------:R-:W-:Y:S04]  /*2be0*/  BSSY B1, `(.L_x_71) ;  /* 0x0000006000017945 */ /* 0x000fe80003800000 */
[----:B------:R3:W-:Y:S01]  /*2bf0*/  @!P5 STG.E.U8 desc[UR36][R4.64+0x20], R13 ;  /* 0x0000200d0400d986 */ /* 0x0007e2000c101124 */
[----:B------:R-:W-:Y:S05]  /*2c00*/  @P2 BRA `(.L_x_72) ;  /* 0x00000000000c2947 */ /* 0x000fea0003800000 */
[----:B------:R-:W5:Y:S02]  /*2c10*/  LDG.E.U8 R90, desc[UR36][R8.64+0x21] ;  /* 0x00002124085a7981 */ /* 0x000f64000c1e1100 */
[----:B-----5:R-:W-:-:S05]  /*2c20*/  PRMT R12, R90, 0x8880, RZ ;  /* 0x000088805a0c7816 */ /* 0x020fca00000000ff */
[----:B------:R-:W-:-:S07]  /*2c30*/  IMAD R15, R12, R89, RZ ;  /* 0x000000590c0f7224 */ /* 0x000fce00078e02ff */
.L_x_72:
[----:B------:R-:W-:Y:S05]  /*2c40*/  BSYNC B1 ;  /* 0x0000000000017941 */ /* 0x000fea0003800000 */
.L_x_71:
        /* <DEDUP_REMOVED lines=11> */
.L_x_74:
[----:B------:R-:W-:Y:S05]  /*2d00*/  BSYNC B1 ;  /* 0x0000000000017941 */ /* 0x000fea0003800000 */
.L_x_73:
[----:B---3--:R-:W-:Y:S01]  /*2d10*/  @!P4 IMAD R13, R42, R88, R15 ;  /* 0x000000582a0dc224 */ /* 0x008fe200078e020f */
[----:B------:R-:W-:Y:S04]  /*2d20*/  BSSY B1, `(.L_x_75) ;  /* 0x0000006000017945 */ /* 0x000fe80003800000 */
[----:B------:R3:W-:Y:S01]  /*2d30*/  @!P4 STG.E.U8 desc[UR36][R6.64+0x20], R13 ;  /* 0x0000200d0600c986 */ /* 0x0007e2000c101124 */
[----:B------:R-:W-:Y:S05]  /*2d40*/  @P3 BRA `(.L_x_76) ;  /* 0x00000000000c3947 */ /* 0x000fea0003800000 */
[----:B------:R-:W5:Y:S02]  /*2d50*/  LDG.E.U8 R90, desc[UR36][R10.64+0x21] ;  /* 0x000021240a5a7981 */ /* 0x000f64000c1e1100 */
[----:B-----5:R-:W-:-:S05]  /*2d60*/  PRMT R12, R90, 0x8880, RZ ;  /* 0x000088805a0c7816 */ /* 0x020fca00000000ff */
[----:B------:R-:W-:-:S07]  /*2d70*/  IMAD R15, R12, R89, RZ ;  /* 0x000000590c0f7224 */ /* 0x000fce00078e02ff */
.L_x_76:
[----:B------:R-:W-:Y:S05]  /*2d80*/  BSYNC B1 ;  /* 0x0000000000017941 */ /* 0x000fea0003800000 */
.L_x_75:
[----:B------:R-:W-:Y:S01]  /*2d90*/  @!P3 IMAD R43, R43, R88, R15 ;  /* 0x000000582b2bb224 */ /* 0x000fe200078e020f */
[----:B------:R-:W-:Y:S04]  /*2da0*/  BSSY B1, `(.L_x_77) ;  /* 0x0000006000017945 */ /* 0x000fe80003800000 */
[----:B------:R0:W-:Y:S01]  /*2db0*/  @!P3 STG.E.U8 desc[UR36][R6.64+0x21], R43 ;  /* 0x0000212b0600b986 */ /* 0x0001e2000c101124 */
[----:B------:R-:W-:Y:S05]  /*2dc0*/  @P5 BRA `(.L_x_78) ;  /* 0x00000000000c5947 */ /* 0x000fea0003800000 */
[----:B------:R-:W5:Y:S02]  /*2dd0*/  LDG.E.U8 R90, desc[UR36][R8.64+0x28] ;  /* 0x00002824085a7981 */ /* 0x000f64000c1e1100 */
[----:B-----5:R-:W-:-:S05]  /*2de0*/  PRMT R12, R90, 0x8880, RZ ;  /* 0x000088805a0c7816 */ /* 0x020fca00000000ff */
[----:B------:R-:W-:-:S07]  /*2df0*/  IMAD R15, R12, R89, RZ ;  /* 0x000000590c0f7224 */ /* 0x000fce00078e02ff */
.L_x_78:
[----:B------:R-:W-:Y:S05]  /*2e00*/  BSYNC B1 ;  /* 0x0000000000017941 */ /* 0x000fea0003800000 */
.L_x_77:
[----:B---3--:R-:W-:Y:S01]  /*2e10*/  @!P5 IMAD R13, R44, R88, R15 ;  /* 0x000000582c0dd224 */ /* 0x008fe200078e020f */
[----:B------:R-:W-:Y:S04]  /*2e20*/  BSSY B1, `(.L_x_79) ;  /* 0x0000006000017945 */ /* 0x000fe80003800000 */
[----:B------:R3:W-:Y:S01]  /*2e30*/  @!P5 STG.E.U8 desc[UR36][R4.64+0x28], R13 ;  /* 0x0000280d0400d986 */ /* 0x0007e2000c101124 */
[----:B------:R-:W-:Y:S05]  /*2e40*/  @P2 BRA `(.L_x_80) ;  /* 0x00000000000c2947 */ /* 0x000fea0003800000 */
[----:B------:R-:W5:Y:S02]  /*2e50*/  LDG.E.U8 R90, desc[UR36][R8.64+0x29] ;  /* 0x00002924085a7981 */ /* 0x000f64000c1e1100 */
[----:B-----5:R-:W-:-:S05]  /*2e60*/  PRMT R12, R90, 0x8880, RZ ;  /* 0x000088805a0c7816 */ /* 0x020fca00000000ff */
[----:B------:R-:W-:-:S07]  /*2e70*/  IMAD R15, R12, R89, RZ ;  /* 0x000000590c0f7224 */ /* 0x000fce00078e02ff */
.L_x_80:
[----:B------:R-:W-:Y:S05]  /*2e80*/  BSYNC B1 ;  /* 0x0000000000017941 */ /* 0x000fea0003800000 */
.L_x_79:
        /* <DEDUP_REMOVED lines=11> */
.L_x_82:
[----:B------:R-:W-:Y:S05]  /*2f40*/  BSYNC B1 ;  /* 0x0000000000017941 */ /* 0x000fea0003800000 */
.L_x_81:
[----:B---3--:R-:W-:Y:S01]  /*2f50*/  @!P4 IMAD R13, R46, R88, R15 ;  /* 0x000000582e0dc224 */ /* 0x008fe200078e020f */
[----:B------:R-:W-:Y:S04]  /*2f60*/  BSSY B1, `(.L_x_83) ;  /* 0x0000006000017945 */ /* 0x000fe80003800000 */
[----:B------:R3:W-:Y:S01]  /*2f70*/  @!P4 STG.E.U8 desc[UR36][R6.64+0x28], R13 ;  /* 0x0000280d0600c986 */ /* 0x0007e2000c101124 */
[----:B------:R-:W-:Y:S05]  /*2f80*/  @P3 BRA `(.L_x_84) ;  /* 0x00000000000c3947 */ /* 0x000fea0003800000 */
[----:B------:R-:W5:Y:S02]  /*2f90*/  LDG.E.U8 R90, desc[UR36][R10.64+0x29] ;  /* 0x000029240a5a7981 */ /* 0x000f64000c1e1100 */
[----:B-----5:R-:W-:-:S05]  /*2fa0*/  PRMT R12, R90, 0x8880, RZ ;  /* 0x000088805a0c7816 */ /* 0x020fca00000000ff */
[----:B------:R-:W-:-:S07]  /*2fb0*/  IMAD R15, R12, R89, RZ ;  /* 0x000000590c0f7224 */ /* 0x000fce00078e02ff */
.L_x_84:
[----:B------:R-:W-:Y:S05]  /*2fc0*/  BSYNC B1 ;  /* 0x0000000000017941 */ /* 0x000fea0003800000 */
.L_x_83:
[----:B------:R-:W-:Y:S01]  /*2fd0*/  @!P3 IMAD R47, R47, R88, R15 ;  /* 0x000000582f2fb224 */ /* 0x000fe200078e020f */
[----:B------:R-:W-:Y:S04]  /*2fe0*/  BSSY B1, `(.L_x_85) ;  /* 0x0000006000017945 */ /* 0x000fe80003800000 */
[----:B------:R0:W-:Y:S01]  /*2ff0*/  @!P3 STG.E.U8 desc[UR36][R6.64+0x29], R47 ;  /* 0x0000292f0600b986 */ /* 0x0001e2000c101124 */
[----:B------:R-:W-:Y:S05]  /*3000*/  @P5 BRA `(.L_x_86) ;  /* 0x00000000000c5947 */ /* 0x000fea0003800000 */
[----:B------:R-:W5:Y:S02]  /*3010*/  LDG.E.U8 R90, desc[UR36][R8.64+0x30] ;  /* 0x00003024085a7981 */ /* 0x000f64000c1e1100 */
[----:B-----5:R-:W-:-:S05]  /*3020*/  PRMT R12, R90, 0x8880, RZ ;  /* 0x000088805a0c7816 */ /* 0x020fca00000000ff */
[----:B------:R-:W-:-:S07]  /*3030*/  IMAD R15, R12, R89, RZ ;  /* 0x000000590c0f7224 */ /* 0x000fce00078e02ff */
.L_x_86:
[----:B------:R-:W-:Y:S05]  /*3040*/  BSYNC B1 ;  /* 0x0000000000017941 */ /* 0x000fea0003800000 */
.L_x_85:
[----:B---3--:R-:W-:Y:S01]  /*3050*/  @!P5 IMAD R13, R48, R88, R15 ;  /* 0x00000058300dd224 */ /* 0x008fe200078e020f */
[----:B------:R-:W-:Y:S04]  /*3060*/  BSSY B1, `(.L_x_87) ;  /* 0x0000006000017945 */ /* 0x000fe80003800000 */
[----:B------:R3:W-:Y:S01]  /*3070*/  @!P5 STG.E.U8 desc[UR36][R4.64+0x30], R13 ;  /* 0x0000300d0400d986 */ /* 0x0007e2000c101124 */
[----:B------:R-:W-:Y:S05]  /*3080*/  @P2 BRA `(.L_x_88) ;  /* 0x00000000000c2947 */ /* 0x000fea0003800000 */
[----:B------:R-:W5:Y:S02]  /*3090*/  LDG.E.U8 R90, desc[UR36][R8.64+0x31] ;  /* 0x00003124085a7981 */ /* 0x000f64000c1e1100 */
[----:B-----5:R-:W-:-:S05]  /*30a0*/  PRMT R12, R90, 0x8880, RZ ;  /* 0x000088805a0c7816 */ /* 0x020fca00000000ff */
[----:B------:R-:W-:-:S07]  /*30b0*/  IMAD R15, R12, R89, RZ ;  /* 0x000000590c0f7224 */ /* 0x000fce00078e02ff */
.L_x_88:
[----:B------:R-:W-:Y:S05]  /*30c0*/  BSYNC B1 ;  /* 0x0000000000017941 */ /* 0x000fea0003800000 */
.L_x_87:
        /* <DEDUP_REMOVED lines=11> */
.L_x_90:
[----:B------:R-:W-:Y:S05]  /*3180*/  BSYNC B1 ;  /* 0x0000000000017941 */ /* 0x000fea0003800000 */
.L_x_89:
[----:B---3--:R-:W-:Y:S01]  /*3190*/  @!P4 IMAD R13, R50, R88, R15 ;  /* 0x00000058320dc224 */ /* 0x008fe200078e020f */
[----:B------:R-:W-:Y:S04]  /*31a0*/  BSSY B1, `(.L_x_91) ;  /* 0x0000006000017945 */ /* 0x000fe80003800000 */
[----:B------:R3:W-:Y:S01]  /*31b0*/  @!P4 STG.E.U8 desc[UR36][R6.64+0x30], R13 ;  /* 0x0000300d0600c986 */ /* 0x0007e2000c101124 */
[----:B------:R-:W-:Y:S05]  /*31c0*/  @P3 BRA `(.L_x_92) ;  /* 0x00000000000c3947 */ /* 0x000fea0003800000 */
[----:B------:R-:W5:Y:S02]  /*31d0*/  LDG.E.U8 R90, desc[UR36][R10.64+0x31] ;  /* 0x000031240a5a7981 */ /* 0x000f64000c1e1100 */
[----:B-----5:R-:W-:-:S05]  /*31e0*/  PRMT R12, R90, 0x8880, RZ ;  /* 0x000088805a0c7816 */ /* 0x020fca00000000ff */
[----:B------:R-:W-:-:S07]  /*31f0*/  IMAD R15, R12, R89, RZ ;  /* 0x000000590c0f7224 */ /* 0x000fce00078e02ff */
.L_x_92:
[----:B------:R-:W-:Y:S05]  /*3200*/  BSYNC B1 ;  /* 0x0000000000017941 */ /* 0x000fea0003800000 */
.L_x_91:
[----:B------:R-:W-:Y:S01]  /*3210*/  @!P3 IMAD R51, R51, R88, R15 ;  /* 0x000000583333b224 */ /* 0x000fe200078e020f */
[----:B------:R-:W-:Y:S04]  /*3220*/  BSSY B1, `(.L_x_93) ;  /* 0x0000006000017945 */ /* 0x000fe80003800000 */
[----:B------:R0:W-:Y:S01]  /*3230*/  @!P3 STG.E.U8 desc[UR36][R6.64+0x31], R51 ;  /* 0x000031330600b986 */ /* 0x0001e2000c101124 */
[----:B------:R-:W-:Y:S05]  /*3240*/  @P5 BRA `(.L_x_94) ;  /* 0x00000000000c5947 */ /* 0x000fea0003800000 */
[----:B------:R-:W5:Y:S02]  /*3250*/  LDG.E.U8 R90, desc[UR36][R8.64+0x38] ;  /* 0x00003824085a7981 */ /* 0x000f64000c1e1100 */
[----:B-----5:R-:W-:-:S05]  /*3260*/  PRMT R12, R90, 0x8880, RZ ;  /* 0x000088805a0c7816 */ /* 0x020fca00000000ff */
[----:B------:R-:W-:-:S07]  /*3270*/  IMAD R15, R12, R89, RZ ;  /* 0x000000590c0f7224 */ /* 0x000fce00078e02ff */
.L_x_94:
[----:B------:R-:W-:Y:S05]  /*3280*/  BSYNC B1 ;  /* 0x0000000000017941 */ /* 0x000fea0003800000 */
.L_x_93:
[----:B---3--:R-:W-:Y:S01]  /*3290*/  @!P5 IMAD R13, R52, R88, R15 ;  /* 0x00000058340dd224 */ /* 0x008fe200078e020f */
[----:B------:R-:W-:Y:S04]  /*32a0*/  BSSY B1, `(.L_x_95) ;  /* 0x0000006000017945 */ /* 0x000fe80003800000 */
[----:B------:R3:W-:Y:S01]  /*32b0*/  @!P5 STG.E.U8 desc[UR36][R4.64+0x38], R13 ;  /* 0x0000380d0400d986 */ /* 0x0007e2000c101124 */
[----:B------:R-:W-:Y:S05]  /*32c0*/  @P2 BRA `(.L_x_96) ;  /* 0x00000000000c2947 */ /* 0x000fea0003800000 */
[----:B------:R-:W5:Y:S02]  /*32d0*/  LDG.E.U8 R90, desc[UR36][R8.64+0x39] ;  /* 0x00003924085a7981 */ /* 0x000f64000c1e1100 */
[----:B-----5:R-:W-:-:S05]  /*32e0*/  PRMT R12, R90, 0x8880, RZ ;  /* 0x000088805a0c7816 */ /* 0x020fca00000000ff */
[----:B------:R-:W-:-:S07]  /*32f0*/  IMAD R15, R12, R89, RZ ;  /* 0x000000590c0f7224 */ /* 0x000fce00078e02ff */
.L_x_96:
[----:B------:R-:W-:Y:S05]  /*3300*/  BSYNC B1 ;  /* 0x0000000000017941 */ /* 0x000fea0003800000 */
.L_x_95:
        /* <DEDUP_REMOVED lines=11> */
.L_x_98:
[----:B------:R-:W-:Y:S05]  /*33c0*/  BSYNC B1 ;  /* 0x0000000000017941 */ /* 0x000fea0003800000 */
.L_x_97:
[----:B---3--:R-:W-:Y:S01]  /*33d0*/  @!P4 IMAD R13, R54, R88, R15 ;  /* 0x00000058360dc224 */ /* 0x008fe200078e020f */
[----:B------:R-:W-:Y:S04]  /*33e0*/  BSSY B1, `(.L_x_99) ;  /* 0x0000006000017945 */ /* 0x000fe80003800000 */
[----:B------:R3:W-:Y:S01]  /*33f0*/  @!P4 STG.E.U8 desc[UR36][R6.64+0x38], R13 ;  /* 0x0000380d0600c986 */ /* 0x0007e2000c101124 */
[----:B------:R-:W-:Y:S05]  /*3400*/  @P3 BRA `(.L_x_100) ;  /* 0x00000000000c3947 */ /* 0x000fea0003800000 */
[----:B------:R-:W5:Y:S02]  /*3410*/  LDG.E.U8 R90, desc[UR36][R10.64+0x39] ;  /* 0x000039240a5a7981 */ /* 0x000f64000c1e1100 */
[----:B-----5:R-:W-:-:S05]  /*3420*/  PRMT R12, R90, 0x8880, RZ ;  /* 0x000088805a0c7816 */ /* 0x020fca00000000ff */
[----:B------:R-:W-:-:S07]  /*3430*/  IMAD R15, R12, R89, RZ ;  /* 0x000000590c0f7224 */ /* 0x000fce00078e02ff */
.L_x_100:
[----:B------:R-:W-:Y:S05]  /*3440*/  BSYNC B1 ;  /* 0x0000000000017941 */ /* 0x000fea0003800000 */
.L_x_99:
[----:B------:R-:W-:Y:S01]  /*3450*/  @!P3 IMAD R55, R55, R88, R15 ;  /* 0x000000583737b224 */ /* 0x000fe200078e020f */
[----:B------:R-:W-:Y:S04]  /*3460*/  BSSY B1, `(.L_x_101) ;  /* 0x0000006000017945 */ /* 0x000fe80003800000 */
[----:B------:R0:W-:Y:S01]  /*3470*/  @!P3 STG.E.U8 desc[UR36][R6.64+0x39], R55 ;  /* 0x000039370600b986 */ /* 0x0001e2000c101124 */
[----:B------:R-:W-:Y:S05]  /*3480*/  @P5 BRA `(.L_x_102) ;  /* 0x00000000000c5947 */ /* 0x000fea0003800000 */
[----:B------:R-:W5:Y:S02]  /*3490*/  LDG.E.U8 R90, desc[UR36][R8.64+0x40] ;  /* 0x00004024085a7981 */ /* 0x000f64000c1e1100 */
[----:B-----5:R-:W-:-:S05]  /*34a0*/  PRMT R12, R90, 0x8880, RZ ;  /* 0x000088805a0c7816 */ /* 0x020fca00000000ff */
[----:B------:R-:W-:-:S07]  /*34b0*/  IMAD R15, R12, R89, RZ ;  /* 0x000000590c0f7224 */ /* 0x000fce00078e02ff */
.L_x_102:
[----:B------:R-:W-:Y:S05]  /*34c0*/  BSYNC B1 ;  /* 0x0000000000017941 */ /* 0x000fea0003800000 */
.L_x_101:
[----:B---3--:R-:W-:Y:S01]  /*34d0*/  @!P5 IMAD R13, R56, R88, R15 ;  /* 0x00000058380dd224 */ /* 0x008fe200078e020f */
[----:B------:R-:W-:Y:S04]  /*34e0*/  BSSY B1, `(.L_x_103) ;  /* 0x0000006000017945 */ /* 0x000fe80003800000 */
[----:B------:R3:W-:Y:S01]  /*34f0*/  @!P5 STG.E.U8 desc[UR36][R4.64+0x40], R13 ;  /* 0x0000400d0400d986 */ /* 0x0007e2000c101124 */
[----:B------:R-:W-:Y:S05]  /*3500*/  @P2 BRA `(.L_x_104) ;  /* 0x00000000000c2947 */ /* 0x000fea0003800000 */
[----:B------:R-:W5:Y:S02]  /*3510*/  LDG.E.U8 R90, desc[UR36][R8.64+0x41] ;  /* 0x00004124085a7981 */ /* 0x000f64000c1e1100 */
[----:B-----5:R-:W-:-:S05]  /*3520*/  PRMT R12, R90, 0x8880, RZ ;  /* 0x000088805a0c7816 */ /* 0x020fca00000000ff */
[----:B------:R-:W-:-:S07]  /*3530*/  IMAD R15, R12, R89, RZ ;  /* 0x000000590c0f7224 */ /* 0x000fce00078e02ff */
.L_x_104:
[----:B------:R-:W-:Y:S05]  /*3540*/  BSYNC B1 ;  /* 0x0000000000017941 */ /* 0x000fea0003800000 */
.L_x_103:
        /* <DEDUP_REMOVED lines=11> */
.L_x_106:
[----:B------:R-:W-:Y:S05]  /*3600*/  BSYNC B1 ;  /* 0x0000000000017941 */ /* 0x000fea0003800000 */
.L_x_105:
[----:B---3--:R-:W-:Y:S01]  /*3610*/  @!P4 IMAD R13, R58, R88, R15 ;  /* 0x000000583a0dc224 */ /* 0x008fe200078e020f */
[----:B------:R-:W-:Y:S04]  /*3620*/  BSSY B1, `(.L_x_107) ;  /* 0x0000006000017945 */ /* 0x000fe80003800000 */
[----:B------:R3:W-:Y:S01]  /*3630*/  @!P4 STG.E.U8 desc[UR36][R6.64+0x40], R13 ;  /* 0x0000400d0600c986 */ /* 0x0007e2000c101124 */
[----:B------:R-:W-:Y:S05]  /*3640*/  @P3 BRA `(.L_x_108) ;  /* 0x00000000000c3947 */ /* 0x000fea0003800000 */
[----:B------:R-:W5:Y:S02]  /*3650*/  LDG.E.U8 R90, desc[UR36][R10.64+0x41] ;  /* 0x000041240a5a7981 */ /* 0x000f64000c1e1100 */
[----:B-----5:R-:W-:-:S05]  /*3660*/  PRMT R12, R90, 0x8880, RZ ;  /* 0x000088805a0c7816 */ /* 0x020fca00000000ff */
[----:B------:R-:W-:-:S07]  /*3670*/  IMAD R15, R12, R89, RZ ;  /* 0x000000590c0f7224 */ /* 0x000fce00078e02ff */
.L_x_108:
[----:B------:R-:W-:Y:S05]  /*3680*/  BSYNC B1 ;  /* 0x0000000000017941 */ /* 0x000fea0003800000 */
.L_x_107:
[----:B------:R-:W-:Y:S01]  /*3690*/  @!P3 IMAD R59, R59, R88, R15 ;  /* 0x000000583b3bb224 */ /* 0x000fe200078e020f */
[----:B------:R-:W-:Y:S04]  /*36a0*/  BSSY B1, `(.L_x_109) ;  /* 0x0000006000017945 */ /* 0x000fe80003800000 */
[----:B------:R0:W-:Y:S01]  /*36b0*/  @!P3 STG.E.U8 desc[UR36][R6.64+0x41], R59 ;  /* 0x0000413b0600b986 */ /* 0x0001e2000c101124 */
[----:B------:R-:W-:Y:S05]  /*36c0*/  @P5 BRA `(.L_x_110) ;  /* 0x00000000000c5947 */ /* 0x000fea0003800000 */
[----:B------:R-:W5:Y:S02]  /*36d0*/  LDG.E.U8 R90, desc[UR36][R8.64+0x48] ;  /* 0x00004824085a7981 */ /* 0x000f64000c1e1100 */
[----:B-----5:R-:W-:-:S05]  /*36e0*/  PRMT R12, R90, 0x8880, RZ ;  /* 0x000088805a0c7816 */ /* 0x020fca00000000ff */
[----:B------:R-:W-:-:S07]  /*36f0*/  IMAD R15, R12, R89, RZ ;  /* 0x000000590c0f7224 */ /* 0x000fce00078e02ff */
.L_x_110:
[----:B------:R-:W-:Y:S05]  /*3700*/  BSYNC B1 ;  /* 0x0000000000017941 */ /* 0x000fea0003800000 */
.L_x_109:
[----:B---3--:R-:W-:Y:S01]  /*3710*/  @!P5 IMAD R13, R60, R88, R15 ;  /* 0x000000583c0dd224 */ /* 0x008fe200078e020f */
[----:B------:R-:W-:Y:S04]  /*3720*/  BSSY B1, `(.L_x_111) ;  /* 0x0000006000017945 */ /* 0x000fe80003800000 */
[----:B------:R3:W-:Y:S01]  /*3730*/  @!P5 STG.E.U8 desc[UR36][R4.64+0x48], R13 ;  /* 0x0000480d0400d986 */ /* 0x0007e2000c101124 */
[----:B------:R-:W-:Y:S05]  /*3740*/  @P2 BRA `(.L_x_112) ;  /* 0x00000000000c2947 */ /* 0x000fea0003800000 */
[----:B------:R-:W5:Y:S02]  /*3750*/  LDG.E.U8 R90, desc[UR36][R8.64+0x49] ;  /* 0x00004924085a7981 */ /* 0x000f64000c1e1100 */
[----:B-----5:R-:W-:-:S05]  /*3760*/  PRMT R12, R90, 0x8880, RZ ;  /* 0x000088805a0c7816 */ /* 0x020fca00000000ff */
[----:B------:R-:W-:-:S07]  /*3770*/  IMAD R15, R12, R89, RZ ;  /* 0x000000590c0f7224 */ /* 0x000fce00078e02ff */
.L_x_112:
[----:B------:R-:W-:Y:S05]  /*3780*/  BSYNC B1 ;  /* 0x0000000000017941 */ /* 0x000fea0003800000 */
.L_x_111:
        /* <DEDUP_REMOVED lines=11> */
.L_x_114:
[----:B------:R-:W-:Y:S05]  /*3840*/  BSYNC B1 ;  /* 0x0000000000017941 */ /* 0x000fea0003800000 */
.L_x_113:
[----:B---3--:R-:W-:Y:S01]  /*3850*/  @!P4 IMAD R13, R62, R88, R15 ;  /* 0x000000583e0dc224 */ /* 0x008fe200078e020f */
[----:B------:R-:W-:Y:S04]  /*3860*/  BSSY B1, `(.L_x_115) ;  /* 0x0000006000017945 */ /* 0x000fe80003800000 */
[----:B------:R3:W-:Y:S01]  /*3870*/  @!P4 STG.E.U8 desc[UR36][R6.64+0x48], R13 ;  /* 0x0000480d0600c986 */ /* 0x0007e2000c101124 */
[----:B------:R-:W-:Y:S05]  /*3880*/  @P3 BRA `(.L_x_116) ;  /* 0x00000000000c3947 */ /* 0x000fea0003800000 */
[----:B------:R-:W5:Y:S02]  /*3890*/  LDG.E.U8 R90, desc[UR36][R10.64+0x49] ;  /* 0x000049240a5a7981 */ /* 0x000f64000c1e1100 */
[----:B-----5:R-:W-:-:S05]  /*38a0*/  PRMT R12, R90, 0x8880, RZ ;  /* 0x000088805a0c7816 */ /* 0x020fca00000000ff */
[----:B------:R-:W-:-:S07]  /*38b0*/  IMAD R15, R12, R89, RZ ;  /* 0x000000590c0f7224 */ /* 0x000fce00078e02ff */
.L_x_116:
[----:B------:R-:W-:Y:S05]  /*38c0*/  BSYNC B1 ;  /* 0x0000000000017941 */ /* 0x000fea0003800000 */
.L_x_115:
[----:B------:R-:W-:Y:S01]  /*38d0*/  @!P3 IMAD R63, R63, R88, R15 ;  /* 0x000000583f3fb224 */ /* 0x000fe200078e020f */
[----:B------:R-:W-:Y:S04]  /*38e0*/  BSSY B1, `(.L_x_117) ;  /* 0x0000006000017945 */ /* 0x000fe80003800000 */
[----:B------:R0:W-:Y:S01]  /*38f0*/  @!P3 STG.E.U8 desc[UR36][R6.64+0x49], R63 ;  /* 0x0000493f0600b986 */ /* 0x0001e2000c101124 */
[----:B------:R-:W-:Y:S05]  /*3900*/  @P5 BRA `(.L_x_118) ;  /* 0x00000000000c5947 */ /* 0x000fea0003800000 */
[----:B------:R-:W5:Y:S02]  /*3910*/  LDG.E.U8 R90, desc[UR36][R8.64+0x50] ;  /* 0x00005024085a7981 */ /* 0x000f64000c1e1100 */
[----:B-----5:R-:W-:-:S05]  /*3920*/  PRMT R12, R90, 0x8880, RZ ;  /* 0x000088805a0c7816 */ /* 0x020fca00000000ff */
[----:B------:R-:W-:-:S07]  /*3930*/  IMAD R15, R12, R89, RZ ;  /* 0x000000590c0f7224 */ /* 0x000fce00078e02ff */
.L_x_118:
[----:B------:R-:W-:Y:S05]  /*3940*/  BSYNC B1 ;  /* 0x0000000000017941 */ /* 0x000fea0003800000 */
.L_x_117:
[----:B---3--:R-:W-:Y:S01]  /*3950*/  @!P5 IMAD R13, R64, R88, R15 ;  /* 0x00000058400dd224 */ /* 0x008fe200078e020f */
[----:B------:R-:W-:Y:S04]  /*3960*/  BSSY B1, `(.L_x_119) ;  /* 0x0000006000017945 */ /* 0x000fe80003800000 */
[----:B------:R3:W-:Y:S01]  /*3970*/  @!P5 STG.E.U8 desc[UR36][R4.64+0x50], R13 ;  /* 0x0000500d0400d986 */ /* 0x0007e2000c101124 */
[----:B------:R-:W-:Y:S05]  /*3980*/  @P2 BRA `(.L_x_120) ;  /* 0x00000000000c2947 */ /* 0x000fea0003800000 */
[----:B------:R-:W5:Y:S02]  /*3990*/  LDG.E.U8 R90, desc[UR36][R8.64+0x51] ;  /* 0x00005124085a7981 */ /* 0x000f64000c1e1100 */
[----:B-----5:R-:W-:-:S05]  /*39a0*/  PRMT R12, R90, 0x8880, RZ ;  /* 0x000088805a0c7816 */ /* 0x020fca00000000ff */
[----:B------:R-:W-:-:S07]  /*39b0*/  IMAD R15, R12, R89, RZ ;  /* 0x000000590c0f7224 */ /* 0x000fce00078e02ff */
.L_x_120:
[----:B------:R-:W-:Y:S05]  /*39c0*/  BSYNC B1 ;  /* 0x0000000000017941 */ /* 0x000fea0003800000 */
.L_x_119:
        /* <DEDUP_REMOVED lines=11> */
.L_x_122:
[----:B------:R-:W-:Y:S05]  /*3a80*/  BSYNC B1 ;  /* 0x0000000000017941 */ /* 0x000fea0003800000 */
.L_x_121:
[----:B---3--:R-:W-:Y:S01]  /*3a90*/  @!P4 IMAD R13, R66, R88, R15 ;  /* 0x00000058420dc224 */ /* 0x008fe200078e020f */
[----:B------:R-:W-:Y:S04]  /*3aa0*/  BSSY B1, `(.L_x_123) ;  /* 0x0000006000017945 */ /* 0x000fe80003800000 */
[----:B------:R3:W-:Y:S01]  /*3ab0*/  @!P4 STG.E.U8 desc[UR36][R6.64+0x50], R13 ;  /* 0x0000500d0600c986 */ /* 0x0007e2000c101124 */
[----:B------:R-:W-:Y:S05]  /*3ac0*/  @P3 BRA `(.L_x_124) ;  /* 0x00000000000c3947 */ /* 0x000fea0003800000 */
[----:B------:R-:W5:Y:S02]  /*3ad0*/  LDG.E.U8 R90, desc[UR36][R10.64+0x51] ;  /* 0x000051240a5a7981 */ /* 0x000f64000c1e1100 */
[----:B-----5:R-:W-:-:S05]  /*3ae0*/  PRMT R12, R90, 0x8880, RZ ;  /* 0x000088805a0c7816 */ /* 0x020fca00000000ff */
[----:B------:R-:W-:-:S07]  /*3af0*/  IMAD R15, R12, R89, RZ ;  /* 0x000000590c0f7224 */ /* 0x000fce00078e02ff */
.L_x_124:
[----:B------:R-:W-:Y:S05]  /*3b00*/  BSYNC B1 ;  /* 0x0000000000017941 */ /* 0x000fea0003800000 */
.L_x_123:
[----:B------:R-:W-:Y:S01]  /*3b10*/  @!P3 IMAD R67, R67, R88, R15 ;  /* 0x000000584343b224 */ /* 0x000fe200078e020f */
[----:B------:R-:W-:Y:S04]  /*3b20*/  BSSY B1, `(.L_x_125) ;  /* 0x0000006000017945 */ /* 0x000fe80003800000 */
[----:B------:R0:W-:Y:S01]  /*3b30*/  @!P3 STG.E.U8 desc[UR36][R6.64+0x51], R67 ;  /* 0x000051430600b986 */ /* 0x0001e2000c101124 */
[----:B------:R-:W-:Y:S05]  /*3b40*/  @P5 BRA `(.L_x_126) ;  /* 0x00000000000c5947 */ /* 0x000fea0003800000 */
[----:B------:R-:W5:Y:S02]  /*3b50*/  LDG.E.U8 R90, desc[UR36][R8.64+0x58] ;  /* 0x00005824085a7981 */ /* 0x000f64000c1e1100 */
[----:B-----5:R-:W-:-:S05]  /*3b60*/  PRMT R12, R90, 0x8880, RZ ;  /* 0x000088805a0c7816 */ /* 0x020fca00000000ff */
[----:B------:R-:W-:-:S07]  /*3b70*/  IMAD R15, R12, R89, RZ ;  /* 0x000000590c0f7224 */ /* 0x000fce00078e02ff */
.L_x_126:
[----:B------:R-:W-:Y:S05]  /*3b80*/  BSYNC B1 ;  /* 0x0000000000017941 */ /* 0x000fea0003800000 */
.L_x_125:
[----:B---3--:R-:W-:Y:S01]  /*3b90*/  @!P5 IMAD R13, R68, R88, R15 ;  /* 0x00000058440dd224 */ /* 0x008fe200078e020f */
[----:B------:R-:W-:Y:S04]  /*3ba0*/  BSSY B1, `(.L_x_127) ;  /* 0x0000006000017945 */ /* 0x000fe80003800000 */
[----:B------:R3:W-:Y:S01]  /*3bb0*/  @!P5 STG.E.U8 desc[UR36][R4.64+0x58], R13 ;  /* 0x0000580d0400d986 */ /* 0x0007e2000c101124 */
[----:B------:R-:W-:Y:S05]  /*3bc0*/  @P2 BRA `(.L_x_128) ;  /* 0x00000000000c2947 */ /* 0x000fea0003800000 */
[----:B------:R-:W5:Y:S02]  /*3bd0*/  LDG.E.U8 R90, desc[UR36][R8.64+0x59] ;  /* 0x00005924085a7981 */ /* 0x000f64000c1e1100 */
[----:B-----5:R-:W-:-:S05]  /*3be0*/  PRMT R12, R90, 0x8880, RZ ;  /* 0x000088805a0c7816 */ /* 0x020fca00000000ff */
[----:B------:R-:W-:-:S07]  /*3bf0*/  IMAD R15, R12, R89, RZ ;  /* 0x000000590c0f7224 */ /* 0x000fce00078e02ff */
.L_x_128:
[----:B------:R-:W-:Y:S05]  /*3c00*/  BSYNC B1 ;  /* 0x0000000000017941 */ /* 0x000fea0003800000 */
.L_x_127:
        /* <DEDUP_REMOVED lines=11> */
.L_x_130:
[----:B------:R-:W-:Y:S05]  /*3cc0*/  BSYNC B1 ;  /* 0x0000000000017941 */ /* 0x000fea0003800000 */
.L_x_129:
[----:B---3--:R-:W-:Y:S01]  /*3cd0*/  @!P4 IMAD R13, R70, R88, R15 ;  /* 0x00000058460dc224 */ /* 0x008fe200078e020f */
[----:B------:R-:W-:Y:S04]  /*3ce0*/  BSSY B1, `(.L_x_131) ;  /* 0x0000006000017945 */ /* 0x000fe80003800000 */
[----:B------:R3:W-:Y:S01]  /*3cf0*/  @!P4 STG.E.U8 desc[UR36][R6.64+0x58], R13 ;  /* 0x0000580d0600c986 */ /* 0x0007e2000c101124 */
[----:B------:R-:W-:Y:S05]  /*3d00*/  @P3 BRA `(.L_x_132) ;  /* 0x00000000000c3947 */ /* 0x000fea0003800000 */
[----:B------:R-:W5:Y:S02]  /*3d10*/  LDG.E.U8 R90, desc[UR36][R10.64+0x59] ;  /* 0x000059240a5a7981 */ /* 0x000f64000c1e1100 */
[----:B-----5:R-:W-:-:S05]  /*3d20*/  PRMT R12, R90, 0x8880, RZ ;  /* 0x000088805a0c7816 */ /* 0x020fca00000000ff */
[----:B------:R-:W-:-:S07]  /*3d30*/  IMAD R15, R12, R89, RZ ;  /* 0x000000590c0f7224 */ /* 0x000fce00078e02ff */
.L_x_132:
[----:B------:R-:W-:Y:S05]  /*3d40*/  BSYNC B1 ;  /* 0x0000000000017941 */ /* 0x000fea0003800000 */
.L_x_131:
[----:B------:R-:W-:Y:S01]  /*3d50*/  @!P3 IMAD R71, R71, R88, R15 ;  /* 0x000000584747b224 */ /* 0x000fe200078e020f */
[----:B------:R-:W-:Y:S04]  /*3d60*/  BSSY B1, `(.L_x_133) ;  /* 0x0000006000017945 */ /* 0x000fe80003800000 */
[----:B------:R0:W-:Y:S01]  /*3d70*/  @!P3 STG.E.U8 desc[UR36][R6.64+0x59], R71 ;  /* 0x000059470600b986 */ /* 0x0001e2000c101124 */
[----:B------:R-:W-:Y:S05]  /*3d80*/  @P5 BRA `(.L_x_134) ;  /* 0x00000000000c5947 */ /* 0x000fea0003800000 */
[----:B------:R-:W5:Y:S02]  /*3d90*/  LDG.E.U8 R90, desc[UR36][R8.64+0x60] ;  /* 0x00006024085a7981 */ /* 0x000f64000c1e1100 */
[----:B-----5:R-:W-:-:S05]  /*3da0*/  PRMT R12, R90, 0x8880, RZ ;  /* 0x000088805a0c7816 */ /* 0x020fca00000000ff */
[----:B------:R-:W-:-:S07]  /*3db0*/  IMAD R15, R12, R89, RZ ;  /* 0x000000590c0f7224 */ /* 0x000fce00078e02ff */
.L_x_134:
[----:B------:R-:W-:Y:S05]  /*3dc0*/  BSYNC B1 ;  /* 0x0000000000017941 */ /* 0x000fea0003800000 */
.L_x_133:
[----:B---3--:R-:W-:Y:S01]  /*3dd0*/  @!P5 IMAD R13, R72, R88, R15 ;  /* 0x00000058480dd224 */ /* 0x008fe200078e020f */
[----:B------:R-:W-:Y:S04]  /*3de0*/  BSSY B1, `(.L_x_135) ;  /* 0x0000006000017945 */ /* 0x000fe80003800000 */
[----:B------:R3:W-:Y:S01]  /*3df0*/  @!P5 STG.E.U8 desc[UR36][R4.64+0x60], R13 ;  /* 0x0000600d0400d986 */ /* 0x0007e2000c101124 */
[----:B------:R-:W-:Y:S05]  /*3e00*/  @P2 BRA `(.L_x_136) ;  /* 0x00000000000c2947 */ /* 0x000fea0003800000 */
[----:B------:R-:W5:Y:S02]  /*3e10*/  LDG.E.U8 R90, desc[UR36][R8.64+0x61] ;  /* 0x00006124085a7981 */ /* 0x000f64000c1e1100 */
[----:B-----5:R-:W-:-:S05]  /*3e20*/  PRMT R12, R90, 0x8880, RZ ;  /* 0x000088805a0c7816 */ /* 0x020fca00000000ff */
[----:B------:R-:W-:-:S07]  /*3e30*/  IMAD R15, R12, R89, RZ ;  /* 0x000000590c0f7224 */ /* 0x000fce00078e02ff */
.L_x_136:
[----:B------:R-:W-:Y:S05]  /*3e40*/  BSYNC B1 ;  /* 0x0000000000017941 */ /* 0x000fea0003800000 */
.L_x_135:
        /* <DEDUP_REMOVED lines=11> */
.L_x_138:
[----:B------:R-:W-:Y:S05]  /*3f00*/  BSYNC B1 ;  /* 0x0000000000017941 */ /* 0x000fea0003800000 */
.L_x_137:
[----:B---3--:R-:W-:Y:S01]  /*3f10*/  @!P4 IMAD R13, R74, R88, R15 ;  /* 0x000000584a0dc224 */ /* 0x008fe200078e020f */
[----:B------:R-:W-:Y:S04]  /*3f20*/  BSSY B1, `(.L_x_139) ;  /* 0x0000006000017945 */ /* 0x000fe80003800000 */
[----:B------:R3:W-:Y:S01]  /*3f30*/  @!P4 STG.E.U8 desc[UR36][R6.64+0x60], R13 ;  /* 0x0000600d0600c986 */ /* 0x0007e2000c101124 */
[----:B------:R-:W-:Y:S05]  /*3f40*/  @P3 BRA `(.L_x_140) ;  /* 0x00000000000c3947 */ /* 0x000fea0003800000 */
[----:B------:R-:W5:Y:S02]  /*3f50*/  LDG.E.U8 R90, desc[UR36][R10.64+0x61] ;  /* 0x000061240a5a7981 */ /* 0x000f64000c1e1100 */
[----:B-----5:R-:W-:-:S05]  /*3f60*/  PRMT R12, R90, 0x8880, RZ ;  /* 0x000088805a0c7816 */ /* 0x020fca00000000ff */
[----:B------:R-:W-:-:S07]  /*3f70*/  IMAD R15, R12, R89, RZ ;  /* 0x000000590c0f7224 */ /* 0x000fce00078e02ff */
.L_x_140:
[----:B------:R-:W-:Y:S05]  /*3f80*/  BSYNC B1 ;  /* 0x0000000000017941 */ /* 0x000fea0003800000 */
.L_x_139:
[----:B------:R-:W-:Y:S01]  /*3f90*/  @!P3 IMAD R75, R75, R88, R15 ;  /* 0x000000584b4bb224 */ /* 0x000fe200078e020f */
[----:B------:R-:W-:Y:S04]  /*3fa0*/  BSSY B1, `(.L_x_141) ;  /* 0x0000006000017945 */ /* 0x000fe80003800000 */
[----:B------:R0:W-:Y:S01]  /*3fb0*/  @!P3 STG.E.U8 desc[UR36][R6.64+0x61], R75 ;  /* 0x0000614b0600b986 */ /* 0x0001e2000c101124 */
[----:B------:R-:W-:Y:S05]  /*3fc0*/  @P5 BRA `(.L_x_142) ;  /* 0x00000000000c5947 */ /* 0x000fea0003800000 */
[----:B------:R-:W5:Y:S02]  /*3fd0*/  LDG.E.U8 R90, desc[UR36][R8.64+0x68] ;  /* 0x00006824085a7981 */ /* 0x000f64000c1e1100 */
[----:B-----5:R-:W-:-:S05]  /*3fe0*/  PRMT R12, R90, 0x8880, RZ ;  /* 0x000088805a0c7816 */ /* 0x020fca00000000ff */
[----:B------:R-:W-:-:S07]  /*3ff0*/  IMAD R15, R12, R89, RZ ;  /* 0x000000590c0f7224 */ /* 0x000fce00078e02ff */
.L_x_142:
[----:B------:R-:W-:Y:S05]  /*4000*/  BSYNC B1 ;  /* 0x0000000000017941 */ /* 0x000fea0003800000 */
.L_x_141:
[----:B---3--:R-:W-:Y:S01]  /*4010*/  @!P5 IMAD R13, R76, R88, R15 ;  /* 0x000000584c0dd224 */ /* 0x008fe200078e020f */
[----:B------:R-:W-:Y:S04]  /*4020*/  BSSY B1, `(.L_x_143) ;  /* 0x0000006000017945 */ /* 0x000fe80003800000 */
[----:B------:R3:W-:Y:S01]  /*4030*/  @!P5 STG.E.U8 desc[UR36][R4.64+0x68], R13 ;  /* 0x0000680d0400d986 */ /* 0x0007e2000c101124 */
[----:B------:R-:W-:Y:S05]  /*4040*/  @P2 BRA `(.L_x_144) ;  /* 0x00000000000c2947 */ /* 0x000fea0003800000 */
[----:B------:R-:W5:Y:S02]  /*4050*/  LDG.E.U8 R90, desc[UR36][R8.64+0x69] ;  /* 0x00006924085a7981 */ /* 0x000f64000c1e1100 */
[----:B-----5:R-:W-:-:S05]  /*4060*/  PRMT R12, R90, 0x8880, RZ ;  /* 0x000088805a0c7816 */ /* 0x020fca00000000ff */
[----:B------:R-:W-:-:S07]  /*4070*/  IMAD R15, R12, R89, RZ ;  /* 0x000000590c0f7224 */ /* 0x000fce00078e02ff */
.L_x_144:
[----:B------:R-:W-:Y:S05]  /*4080*/  BSYNC B1 ;  /* 0x0000000000017941 */ /* 0x000fea0003800000 */
.L_x_143:
        /* <DEDUP_REMOVED lines=11> */
.L_x_146:
[----:B------:R-:W-:Y:S05]  /*4140*/  BSYNC B1 ;  /* 0x0000000000017941 */ /* 0x000fea0003800000 */
.L_x_145:
[----:B---3--:R-:W-:Y:S01]  /*4150*/  @!P4 IMAD R13, R78, R88, R15 ;  /* 0x000000584e0dc224 */ /* 0x008fe200078e020f */
[----:B------:R-:W-:Y:S04]  /*4160*/  BSSY B1, `(.L_x_147) ;  /* 0x0000006000017945 */ /* 0x000fe80003800000 */
[----:B------:R3:W-:Y:S01]  /*4170*/  @!P4 STG.E.U8 desc[UR36][R6.64+0x68], R13 ;  /* 0x0000680d0600c986 */ /* 0x0007e2000c101124 */
[----:B------:R-:W-:Y:S05]  /*4180*/  @P3 BRA `(.L_x_148) ;  /* 0x00000000000c3947 */ /* 0x000fea0003800000 */
[----:B------:R-:W5:Y:S02]  /*4190*/  LDG.E.U8 R90, desc[UR36][R10.64+0x69] ;  /* 0x000069240a5a7981 */ /* 0x000f64000c1e1100 */
[----:B-----5:R-:W-:-:S05]  /*41a0*/  PRMT R12, R90, 0x8880, RZ ;  /* 0x000088805a0c7816 */ /* 0x020fca00000000ff */
[----:B------:R-:W-:-:S07]  /*41b0*/  IMAD R15, R12, R89, RZ ;  /* 0x000000590c0f7224 */ /* 0x000fce00078e02ff */
.L_x_148:
[----:B------:R-:W-:Y:S05]  /*41c0*/  BSYNC B1 ;  /* 0x0000000000017941 */ /* 0x000fea0003800000 */
.L_x_147:
[----:B------:R-:W-:Y:S01]  /*41d0*/  @!P3 IMAD R79, R79, R88, R15 ;  /* 0x000000584f4fb224 */ /* 0x000fe200078e020f */
[----:B------:R-:W-:Y:S04]  /*41e0*/  BSSY B1, `(.L_x_149) ;  /* 0x0000006000017945 */ /* 0x000fe80003800000 */
[----:B------:R0:W-:Y:S01]  /*41f0*/  @!P3 STG.E.U8 desc[UR36][R6.64+0x69], R79 ;  /* 0x0000694f0600b986 */ /* 0x0001e2000c101124 */
[----:B------:R-:W-:Y:S05]  /*4200*/  @P5 BRA `(.L_x_150) ;  /* 0x00000000000c5947 */ /* 0x000fea0003800000 */
[----:B------:R-:W5:Y:S02]  /*4210*/  LDG.E.U8 R90, desc[UR36][R8.64+0x70] ;  /* 0x00007024085a7981 */ /* 0x000f64000c1e1100 */
[----:B-----5:R-:W-:-:S05]  /*4220*/  PRMT R12, R90, 0x8880, RZ ;  /* 0x000088805a0c7816 */ /* 0x020fca00000000ff */
[----:B------:R-:W-:-:S07]  /*4230*/  IMAD R15, R12, R89, RZ ;  /* 0x000000590c0f7224 */ /* 0x000fce00078e02ff */
.L_x_150:
[----:B------:R-:W-:Y:S05]  /*4240*/  BSYNC B1 ;  /* 0x0000000000017941 */ /* 0x000fea0003800000 */
.L_x_149:
[----:B---3--:R-:W-:Y:S01]  /*4250*/  @!P5 IMAD R13, R80, R88, R15 ;  /* 0x00000058500dd224 */ /* 0x008fe200078e020f */
[----:B------:R-:W-:Y:S04]  /*4260*/  BSSY B1, `(.L_x_151) ;  /* 0x0000006000017945 */ /* 0x000fe80003800000 */
[----:B------:R3:W-:Y:S01]  /*4270*/  @!P5 STG.E.U8 desc[UR36][R4.64+0x70], R13 ;  /* 0x0000700d0400d986 */ /* 0x0007e2000c101124 */
[----:B------:R-:W-:Y:S05]  /*4280*/  @P2 BRA `(.L_x_152) ;  /* 0x00000000000c2947 */ /* 0x000fea0003800000 */
[----:B------:R-:W5:Y:S02]  /*4290*/  LDG.E.U8 R90, desc[UR36][R8.64+0x71] ;  /* 0x00007124085a7981 */ /* 0x000f64000c1e1100 */
[----:B-----5:R-:W-:-:S05]  /*42a0*/  PRMT R12, R90, 0x8880, RZ ;  /* 0x000088805a0c7816 */ /* 0x020fca00000000ff */
[----:B------:R-:W-:-:S07]  /*42b0*/  IMAD R15, R12, R89, RZ ;  /* 0x000000590c0f7224 */ /* 0x000fce00078e02ff */
.L_x_152:
[----:B------:R-:W-:Y:S05]  /*42c0*/  BSYNC B1 ;  /* 0x0000000000017941 */ /* 0x000fea0003800000 */
.L_x_151:
[----:B------:R-:W-:Y:S01]  /*42d0*/  ISETP.LT.OR P4, PT, R3, 0x71, !P0 ;  /* 0x000000710300780c */ /* 0x000fe20004781670 */
[----:B------:R-:W-:Y:S01]  /*42e0*/  @!P2 IMAD R81, R81, R88, R15 ;  /* 0x000000585151a224 */ /* 0x000fe200078e020f */
[----:B------:R-:W-:Y:S01]  /*42f0*/  BSSY B1, `(.L_x_153) ;  /* 0x000000a000017945 */ /* 0x000fe20003800000 */
[C---:B------:R-:W-:Y:S02]  /*4300*/  ISETP.LT.OR P3, PT, R3.reuse, 0x72, !P0 ;  /* 0x000000720300780c */ /* 0x040fe40004761670 */
[C---:B------:R-:W-:Y:S01]  /*4310*/  ISETP.LT.OR P5, PT, R3.reuse, 0x79, !P0 ;  /* 0x000000790300780c */ /* 0x040fe200047a1670 */
[----:B------:R0:W-:Y:S01]  /*4320*/  @!P2 STG.E.U8 desc[UR36][R4.64+0x71], R81 ;  /* 0x000071510400a986 */ /* 0x0001e2000c101124 */
[C---:B------:R-:W-:Y:S02]  /*4330*/  ISETP.LT.OR P2, PT, R3.reuse, 0x79, !P1 ;  /* 0x000000790300780c */ /* 0x040fe40004f41670 */
[----:B------:R-:W-:-:S04]  /*4340*/  ISETP.LT.OR P1, PT, R3, 0x7a, !P1 ;  /* 0x0000007a0300780c */ /* 0x000fc80004f21670 */
[----:B------:R-:W-:Y:S09]  /*4350*/  @P4 BRA `(.L_x_154) ;  /* 0x00000000000c4947 */ /* 0x000ff20003800000 */
[----:B------:R-:W5:Y:S02]  /*4360*/  LDG.E.U8 R90, desc[UR36][R10.64+0x70] ;  /* 0x000070240a5a7981 */ /* 0x000f64000c1e1100 */
[----:B-----5:R-:W-:-:S05]  /*4370*/  PRMT R12, R90, 0x8880, RZ ;  /* 0x000088805a0c7816 */ /* 0x020fca00000000ff */
[----:B------:R-:W-:-:S07]  /*4380*/  IMAD R15, R12, R89, RZ ;  /* 0x000000590c0f7224 */ /* 0x000fce00078e02ff */
.L_x_154:
[----:B------:R-:W-:Y:S05]  /*4390*/  BSYNC B1 ;  /* 0x0000000000017941 */ /* 0x000fea0003800000 */
.L_x_153:
[----:B---3--:R-:W-:Y:S01]  /*43a0*/  @!P4 IMAD R13, R82, R88, R15 ;  /* 0x00000058520dc224 */ /* 0x008fe200078e020f */
[----:B------:R-:W-:Y:S04]  /*43b0*/  BSSY B1, `(.L_x_155) ;  /* 0x0000006000017945 */ /* 0x000fe80003800000 */
[----:B------:R3:W-:Y:S01]  /*43c0*/  @!P4 STG.E.U8 desc[UR36][R6.64+0x70], R13 ;  /* 0x0000700d0600c986 */ /* 0x0007e2000c101124 */
[----:B------:R-:W-:Y:S05]  /*43d0*/  @P3 BRA `(.L_x_156) ;  /* 0x00000000000c3947 */ /* 0x000fea0003800000 */
[----:B------:R-:W5:Y:S02]  /*43e0*/  LDG.E.U8 R90, desc[UR36][R10.64+0x71] ;  /* 0x000071240a5a7981 */ /* 0x000f64000c1e1100 */
[----:B-----5:R-:W-:-:S05]  /*43f0*/  PRMT R12, R90, 0x8880, RZ ;  /* 0x000088805a0c7816 */ /* 0x020fca00000000ff */
[----:B------:R-:W-:-:S07]  /*4400*/  IMAD R15, R12, R89, RZ ;  /* 0x000000590c0f7224 */ /* 0x000fce00078e02ff */
.L_x_156:
[----:B------:R-:W-:Y:S05]  /*4410*/  BSYNC B1 ;  /* 0x0000000000017941 */ /* 0x000fea0003800000 */
.L_x_155:
[----:B------:R-:W-:Y:S01]  /*4420*/  @!P3 IMAD R83, R83, R88, R15 ;  /* 0x000000585353b224 */ /* 0x000fe200078e020f */
[----:B------:R-:W-:Y:S04]  /*4430*/  BSSY B1, `(.L_x_157) ;  /* 0x0000006000017945 */ /* 0x000fe80003800000 */
[----:B------:R0:W-:Y:S01]  /*4440*/  @!P3 STG.E.U8 desc[UR36][R6.64+0x71], R83 ;  /* 0x000071530600b986 */ /* 0x0001e2000c101124 */
[----:B------:R-:W-:Y:S05]  /*4450*/  @P2 BRA `(.L_x_158) ;  /* 0x00000000000c2947 */ /* 0x000fea0003800000 */
[----:B------:R-:W5:Y:S02]  /*4460*/  LDG.E.U8 R90, desc[UR36][R8.64+0x78] ;  /* 0x00007824085a7981 */ /* 0x000f64000c1e1100 */
[----:B-----5:R-:W-:-:S05]  /*4470*/  PRMT R12, R90, 0x8880, RZ ;  /* 0x000088805a0c7816 */ /* 0x020fca00000000ff */
[----:B------:R-:W-:-:S07]  /*4480*/  IMAD R15, R12, R89, RZ ;  /* 0x000000590c0f7224 */ /* 0x000fce00078e02ff */
.L_x_158:
[----:B------:R-:W-:Y:S05]  /*4490*/  BSYNC B1 ;  /* 0x0000000000017941 */ /* 0x000fea0003800000 */
.L_x_157:
[----:B---3--:R-:W-:Y:S01]  /*44a0*/  @!P2 IMAD R13, R84, R88, R15 ;  /* 0x00000058540da224 */ /* 0x008fe200078e020f */
[----:B------:R-:W-:Y:S04]  /*44b0*/  BSSY B1, `(.L_x_159) ;  /* 0x0000006000017945 */ /* 0x000fe80003800000 */
[----:B------:R3:W-:Y:S01]  /*44c0*/  @!P2 STG.E.U8 desc[UR36][R4.64+0x78], R13 ;  /* 0x0000780d0400a986 */ /* 0x0007e2000c101124 */
[----:B------:R-:W-:Y:S05]  /*44d0*/  @P1 BRA `(.L_x_160) ;  /* 0x00000000000c1947 */ /* 0x000fea0003800000 */
[----:B------:R-:W5:Y:S02]  /*44e0*/  LDG.E.U8 R90, desc[UR36][R8.64+0x79] ;  /* 0x00007924085a7981 */ /* 0x000f64000c1e1100 */
[----:B-----5:R-:W-:-:S05]  /*44f0*/  PRMT R12, R90, 0x8880, RZ ;  /* 0x000088805a0c7816 */ /* 0x020fca00000000ff */
[----:B------:R-:W-:-:S07]  /*4500*/  IMAD R15, R12, R89, RZ ;  /* 0x000000590c0f7224 */ /* 0x000fce00078e02ff */
.L_x_160:
[----:B------:R-:W-:Y:S05]  /*4510*/  BSYNC B1 ;  /* 0x0000000000017941 */ /* 0x000fea0003800000 */
.L_x_159:
[----:B------:R-:W-:Y:S01]  /*4520*/  @!P1 IMAD R85, R85, R88, R15 ;  /* 0x0000005855559224 */ /* 0x000fe200078e020f */
[----:B------:R-:W-:Y:S04]  /*4530*/  BSSY B1, `(.L_x_161) ;  /* 0x0000006000017945 */ /* 0x000fe80003800000 */
[----:B------:R0:W-:Y:S01]  /*4540*/  @!P1 STG.E.U8 desc[UR36][R4.64+0x79], R85 ;  /* 0x0000795504009986 */ /* 0x0001e2000c101124 */
[----:B------:R-:W-:Y:S05]  /*4550*/  @P5 BRA `(.L_x_162) ;  /* 0x00000000000c5947 */ /* 0x000fea0003800000 */
[----:B------:R-:W0:Y:S02]  /*4560*/  LDG.E.U8 R90, desc[UR36][R10.64+0x78] ;  /* 0x000078240a5a7981 */ /* 0x000e24000c1e1100 */
[----:B0123--:R-:W-:-:S05]  /*4570*/  PRMT R4, R90, 0x8880, RZ ;  /* 0x000088805a047816 */ /* 0x00ffca00000000ff */
[----:B------:R-:W-:-:S07]  /*4580*/  IMAD R15, R4, R89, RZ ;  /* 0x00000059040f7224 */ /* 0x000fce00078e02ff */
.L_x_162:
[----:B------:R-:W-:Y:S05]  /*4590*/  BSYNC B1 ;  /* 0x0000000000017941 */ /* 0x000fea0003800000 */
.L_x_161:
[----:B0123--:R-:W-:Y:S01]  /*45a0*/  @!P5 IMAD R5, R86, R88, R15 ;  /* 0x000000585605d224 */ /* 0x00ffe200078e020f */
[----:B------:R-:W-:Y:S01]  /*45b0*/  ISETP.LT.OR P0, PT, R3, 0x7a, !P0 ;  /* 0x0000007a0300780c */ /* 0x000fe20004701670 */
[----:B------:R-:W-:Y:S03]  /*45c0*/  BSSY B1, `(.L_x_163) ;  /* 0x0000006000017945 */ /* 0x000fe60003800000 */
[----:B------:R0:W-:Y:S09]  /*45d0*/  @!P5 STG.E.U8 desc[UR36][R6.64+0x78], R5 ;  /* 0x000078050600d986 */ /* 0x0001f2000c101124 */
[----:B------:R-:W-:Y:S05]  /*45e0*/  @P0 BRA `(.L_x_164) ;  /* 0x00000000000c0947 */ /* 0x000fea0003800000 */
[----:B------:R-:W2:Y:S02]  /*45f0*/  LDG.E.U8 R90, desc[UR36][R10.64+0x79] ;  /* 0x000079240a5a7981 */ /* 0x000ea4000c1e1100 */
[----:B--2---:R-:W-:-:S05]  /*4600*/  PRMT R4, R90, 0x8880, RZ ;  /* 0x000088805a047816 */ /* 0x004fca00000000ff */
[----:B------:R-:W-:-:S07]  /*4610*/  IMAD R15, R4, R89, RZ ;  /* 0x00000059040f7224 */ /* 0x000fce00078e02ff */
.L_x_164:
[----:B------:R-:W-:Y:S05]  /*4620*/  BSYNC B1 ;  /* 0x0000000000017941 */ /* 0x000fea0003800000 */
.L_x_163:
[----:B------:R-:W-:Y:S01]  /*4630*/  IMAD R15, R87, R88, R15 ;  /* 0x00000058570f7224 */ /* 0x000fe200078e020f */
[----:B------:R-:W-:Y:S06]  /*4640*/  @P0 BRA `(.L_x_165) ;  /* 0x0000000c00100947 */ /* 0x000fec0003800000 */
[----:B------:R1:W-:Y:S01]  /*4650*/  STG.E.U8 desc[UR36][R6.64+0x79], R15 ;  /* 0x0000790f06007986 */ /* 0x0003e2000c101124 */
[----:B------:R-:W-:Y:S05]  /*4660*/  BRA `(.L_x_165) ;  /* 0x0000000c00087947 */ /* 0x000fea0003800000 */
.L_x_36:
[C---:B------:R-:W-:Y:S02]  /*4670*/  ISETP.GE.AND P1, PT, R96.reuse, 0x1, PT ;  /* 0x000000016000780c */ /* 0x040fe40003f26270 */
[----:B------:R-:W-:Y:S02]  /*4680*/  ISETP.GE.AND P0, PT, R96, 0x9, PT ;  /* 0x000000096000780c */ /* 0x000fe40003f06270 */
[C---:B------:R-:W-:Y:S02]  /*4690*/  ISETP.LT.OR P4, PT, R3.reuse, 0x1, !P1 ;  /* 0x000000010300780c */ /* 0x040fe40004f81670 */
[C---:B------:R-:W-:Y:S02]  /*46a0*/  ISETP.LT.OR P3, PT, R3.reuse, 0x2, !P1 ;  /* 0x000000020300780c */ /* 0x040fe40004f61670 */
[C---:B------:R-:W-:Y:S02]  /*46b0*/  ISETP.LT.OR P2, PT, R3.reuse, 0x1, !P0 ;  /* 0x000000010300780c */ /* 0x040fe40004741670 */
[----:B------:R-:W-:-:S07]  /*46c0*/  ISETP.LT.OR P5, PT, R3, 0x2, !P0 ;  /* 0x000000020300780c */ /* 0x000fce00047a1670 */
[-C--:B------:R-:W-:Y:S02]  /*46d0*/  @!P4 IMAD R9, R24, R88.reuse, RZ ;  /* 0x000000581809c224 */ /* 0x080fe400078e02ff */
[-C--:B------:R-:W-:Y:S02]  /*46e0*/  @!P3 IMAD R25, R25, R88.reuse, RZ ;  /* 0x000000581919b224 */ /* 0x080fe400078e02ff */
[-C--:B------:R-:W-:Y:S01]  /*46f0*/  @!P2 IMAD R11, R26, R88.reuse, RZ ;  /* 0x000000581a0ba224 */ /* 0x080fe200078e02ff */
[----:B------:R0:W-:Y:S01]  /*4700*/  @!P4 STG.E.U8 desc[UR36][R4.64], R9 ;  /* 0x000000090400c986 */ /* 0x0001e2000c101124 */
[----:B------:R-:W-:Y:S01]  /*4710*/  ISETP.LT.OR P4, PT, R3, 0x9, !P1 ;  /* 0x000000090300780c */ /* 0x000fe20004f81670 */
[----:B------:R-:W-:Y:S02]  /*4720*/  @!P5 IMAD R27, R27, R88, RZ ;  /* 0x000000581b1bd224 */ /* 0x000fe400078e02ff */
[----:B------:R-:W-:Y:S01]  /*4730*/  @!P3 STG.E.U8 desc[UR36][R4.64+0x1], R25 ;  /* 0x000001190400b986 */ /* 0x000fe2000c101124 */
[----:B------:R-:W-:-:S03]  /*4740*/  ISETP.LT.OR P3, PT, R3, 0xa, !P1 ;  /* 0x0000000a0300780c */ /* 0x000fc60004f61670 */
[----:B------:R1:W-:Y:S01]  /*4750*/  @!P2 STG.E.U8 desc[UR36][R6.64], R11 ;  /* 0x0000000b0600a986 */ /* 0x0003e2000c101124 */
[----:B------:R-:W-:-:S03]  /*4760*/  ISETP.LT.OR P2, PT, R3, 0x9, !P0 ;  /* 0x000000090300780c */ /* 0x000fc60004741670 */
[----:B------:R-:W-:Y:S01]  /*4770*/  @!P5 STG.E.U8 desc[UR36][R6.64+0x1], R27 ;  /* 0x0000011b0600d986 */ /* 0x000fe2000c101124 */
[----:B------:R-:W-:Y:S01]  /*4780*/  ISETP.LT.OR P5, PT, R3, 0xa, !P0 ;  /* 0x0000000a0300780c */ /* 0x000fe200047a1670 */
[----:B------:R-:W-:-:S04]  /*4790*/  @!P4 IMAD R13, R28, R88, RZ ;  /* 0x000000581c0dc224 */ /* 0x000fc800078e02ff */
[-C--:B------:R-:W-:Y:S01]  /*47a0*/  @!P3 IMAD R29, R29, R88.reuse, RZ ;  /* 0x000000581d1db224 */ /* 0x080fe200078e02ff */
[----:B------:R-:W-:Y:S01]  /*47b0*/  @!P4 STG.E.U8 desc[UR36][R4.64+0x8], R13 ;  /* 0x0000080d0400c986 */ /* 0x000fe2000c101124 */
[C---:B------:R-:W-:Y:S02]  /*47c0*/  ISETP.LT.OR P4, PT, R3.reuse, 0x11, !P1 ;  /* 0x000000110300780c */ /* 0x040fe40004f81670 */
[-C--:B0-----:R-:W-:Y:S01]  /*47d0*/  @!P2 IMAD R9, R30, R88.reuse, RZ ;  /* 0x000000581e09a224 */ /* 0x081fe200078e02ff */
[----:B------:R-:W-:Y:S01]  /*47e0*/  @!P3 STG.E.U8 desc[UR36][R4.64+0x9], R29 ;  /* 0x0000091d0400b986 */ /* 0x000fe2000c101124 */
[----:B------:R-:W-:Y:S02]  /*47f0*/  ISETP.LT.OR P3, PT, R3, 0x12, !P1 ;  /* 0x000000120300780c */ /* 0x000fe40004f61670 */
[----:B------:R-:W-:Y:S01]  /*4800*/  @!P5 IMAD R31, R31, R88, RZ ;  /* 0x000000581f1fd224 */ /* 0x000fe200078e02ff */
[----:B------:R0:W-:Y:S01]  /*4810*/  @!P2 STG.E.U8 desc[UR36][R6.64+0x8], R9 ;  /* 0x000008090600a986 */ /* 0x0001e2000c101124 */
[----:B------:R-:W-:-:S03]  /*4820*/  ISETP.LT.OR P2, PT, R3, 0x11, !P0 ;  /* 0x000000110300780c */ /* 0x000fc60004741670 */
[----:B------:R-:W-:Y:S01]  /*4830*/  @!P5 STG.E.U8 desc[UR36][R6.64+0x9], R31 ;  /* 0x0000091f0600d986 */ /* 0x000fe2000c101124 */
[----:B------:R-:W-:Y:S01]  /*4840*/  ISETP.LT.OR P5, PT, R3, 0x12, !P0 ;  /* 0x000000120300780c */ /* 0x000fe200047a1670 */
[----:B-1----:R-:W-:-:S04]  /*4850*/  @!P4 IMAD R11, R32, R88, RZ ;  /* 0x00000058200bc224 */ /* 0x002fc800078e02ff */
        /* <DEDUP_REMOVED lines=109> */
[----:B------:R1:W-:Y:S01]  /*4f30*/  @!P4 STG.E.U8 desc[UR36][R4.64+0x58], R13 ;  /* 0x0000580d0400c986 */ /* 0x0003e2000c101124 */
        /* <DEDUP_REMOVED lines=13> */
[-C--:B-1----:R-:W-:Y:S01]  /*5010*/  @!P2 IMAD R13, R74, R88.reuse, RZ ;  /* 0x000000584a0da224 */ /* 0x082fe200078e02ff */
[----:B------:R-:W-:Y:S01]  /*5020*/  @!P3 STG.E.U8 desc[UR36][R4.64+0x61], R73 ;  /* 0x000061490400b986 */ /* 0x000fe2000c101124 */
[----:B------:R-:W-:Y:S02]  /*5030*/  ISETP.LT.OR P3, PT, R3, 0x6a, !P1 ;  /* 0x0000006a0300780c */ /* 0x000fe40004f61670 */
[----:B------:R-:W-:Y:S01]  /*5040*/  @!P5 IMAD R75, R75, R88, RZ ;  /* 0x000000584b4bd224 */ /* 0x000fe200078e02ff */
[----:B------:R1:W-:Y:S01]  /*5050*/  @!P2 STG.E.U8 desc[UR36][R6.64+0x60], R13 ;  /* 0x0000600d0600a986 */ /* 0x0003e2000c101124 */
[----:B------:R-:W-:-:S03]  /*5060*/  ISETP.LT.OR P2, PT, R3, 0x69, !P0 ;  /* 0x000000690300780c */ /* 0x000fc60004741670 */
[----:B------:R-:W-:Y:S01]  /*5070*/  @!P5 STG.E.U8 desc[UR36][R6.64+0x61], R75 ;  /* 0x0000614b0600d986 */ /* 0x000fe2000c101124 */
[----:B------:R-:W-:Y:S01]  /*5080*/  ISETP.LT.OR P5, PT, R3, 0x6a, !P0 ;  /* 0x0000006a0300780c */ /* 0x000fe200047a1670 */
[----:B0-----:R-:W-:-:S04]  /*5090*/  @!P4 IMAD R9, R76, R88, RZ ;  /* 0x000000584c09c224 */ /* 0x001fc800078e02ff */
[-C--:B------:R-:W-:Y:S01]  /*50a0*/  @!P3 IMAD R77, R77, R88.reuse, RZ ;  /* 0x000000584d4db224 */ /* 0x080fe200078e02ff */
[----:B------:R-:W-:Y:S01]  /*50b0*/  @!P4 STG.E.U8 desc[UR36][R4.64+0x68], R9 ;  /* 0x000068090400c986 */ /* 0x000fe2000c101124 */
[C---:B------:R-:W-:Y:S02]  /*50c0*/  ISETP.LT.OR P4, PT, R3.reuse, 0x72, !P1 ;  /* 0x000000720300780c */ /* 0x040fe40004f81670 */
[-C--:B--2---:R-:W-:Y:S01]  /*50d0*/  @!P2 IMAD R11, R78, R88.reuse, RZ ;  /* 0x000000584e0ba224 */ /* 0x084fe200078e02ff */
[----:B------:R-:W-:Y:S01]  /*50e0*/  @!P3 STG.E.U8 desc[UR36][R4.64+0x69], R77 ;  /* 0x0000694d0400b986 */ /* 0x000fe2000c101124 */
[----:B------:R-:W-:Y:S02]  /*50f0*/  ISETP.LT.OR P3, PT, R3, 0x71, !P1 ;  /* 0x000000710300780c */ /* 0x000fe40004f61670 */
[----:B------:R-:W-:Y:S01]  /*5100*/  @!P5 IMAD R79, R79, R88, RZ ;  /* 0x000000584f4fd224 */ /* 0x000fe200078e02ff */
[----:B------:R0:W-:Y:S01]  /*5110*/  @!P2 STG.E.U8 desc[UR36][R6.64+0x68], R11 ;  /* 0x0000680b0600a986 */ /* 0x0001e2000c101124 */
[----:B------:R-:W-:-:S03]  /*5120*/  ISETP.LT.OR P2, PT, R3, 0x71, !P0 ;  /* 0x000000710300780c */ /* 0x000fc60004741670 */
[----:B------:R2:W-:Y:S01]  /*5130*/  @!P5 STG.E.U8 desc[UR36][R6.64+0x69], R79 ;  /* 0x0000694f0600d986 */ /* 0x0005e2000c101124 */
[----:B------:R-:W-:Y:S01]  /*5140*/  ISETP.LT.OR P5, PT, R3, 0x79, !P0 ;  /* 0x000000790300780c */ /* 0x000fe200047a1670 */
[----:B------:R-:W-:-:S04]  /*5150*/  @!P4 IMAD R81, R81, R88, RZ ;  /* 0x000000585151c224 */ /* 0x000fc800078e02ff */
[-C--:B-1----:R-:W-:Y:S01]  /*5160*/  @!P3 IMAD R13, R80, R88.reuse, RZ ;  /* 0x00000058500db224 */ /* 0x082fe200078e02ff */
[----:B------:R2:W-:Y:S01]  /*5170*/  @!P4 STG.E.U8 desc[UR36][R4.64+0x71], R81 ;  /* 0x000071510400c986 */ /* 0x0005e2000c101124 */
[C---:B------:R-:W-:Y:S02]  /*5180*/  ISETP.LT.OR P4, PT, R3.reuse, 0x72, !P0 ;  /* 0x000000720300780c */ /* 0x040fe40004781670 */
[C---:B------:R-:W-:Y:S01]  /*5190*/  ISETP.LT.OR P0, PT, R3.reuse, 0x7a, !P0 ;  /* 0x0000007a0300780c */ /* 0x040fe20004701670 */
[----:B------:R2:W-:Y:S01]  /*51a0*/  @!P3 STG.E.U8 desc[UR36][R4.64+0x70], R13 ;  /* 0x0000700d0400b986 */ /* 0x0005e2000c101124 */
[C---:B------:R-:W-:Y:S02]  /*51b0*/  ISETP.LT.OR P3, PT, R3.reuse, 0x79, !P1 ;  /* 0x000000790300780c */ /* 0x040fe40004f61670 */
[----:B------:R-:W-:Y:S01]  /*51c0*/  ISETP.LT.OR P1, PT, R3, 0x7a, !P1 ;  /* 0x0000007a0300780c */ /* 0x000fe20004f21670 */
[-C--:B------:R-:W-:Y:S02]  /*51d0*/  @!P2 IMAD R3, R82, R88.reuse, RZ ;  /* 0x000000585203a224 */ /* 0x080fe400078e02ff */
[----:B0-----:R-:W-:-:S03]  /*51e0*/  @!P5 IMAD R11, R86, R88, RZ ;  /* 0x00000058560bd224 */ /* 0x001fc600078e02ff */
[----:B------:R2:W-:Y:S01]  /*51f0*/  @!P2 STG.E.U8 desc[UR36][R6.64+0x70], R3 ;  /* 0x000070030600a986 */ /* 0x0005e2000c101124 */
[-C--:B------:R-:W-:Y:S02]  /*5200*/  @!P4 IMAD R83, R83, R88.reuse, RZ ;  /* 0x000000585353c224 */ /* 0x080fe400078e02ff */
[-C--:B------:R-:W-:Y:S02]  /*5210*/  @!P0 IMAD R87, R87, R88.reuse, RZ ;  /* 0x0000005857578224 */ /* 0x080fe400078e02ff */
[-C--:B------:R-:W-:Y:S01]  /*5220*/  @!P3 IMAD R9, R84, R88.reuse, RZ ;  /* 0x000000585409b224 */ /* 0x080fe200078e02ff */
[----:B------:R2:W-:Y:S01]  /*5230*/  @!P4 STG.E.U8 desc[UR36][R6.64+0x71], R83 ;  /* 0x000071530600c986 */ /* 0x0005e2000c101124 */
[----:B------:R-:W-:-:S03]  /*5240*/  @!P1 IMAD R85, R85, R88, RZ ;  /* 0x0000005855559224 */ /* 0x000fc600078e02ff */
[----:B------:R2:W-:Y:S04]  /*5250*/  @!P3 STG.E.U8 desc[UR36][R4.64+0x78], R9 ;  /* 0x000078090400b986 */ /* 0x0005e8000c101124 */
[----:B------:R2:W-:Y:S04]  /*5260*/  @!P1 STG.E.U8 desc[UR36][R4.64+0x79], R85 ;  /* 0x0000795504009986 */ /* 0x0005e8000c101124 */
[----:B------:R2:W-:Y:S04]  /*5270*/  @!P5 STG.E.U8 desc[UR36][R6.64+0x78], R11 ;  /* 0x0000780b0600d986 */ /* 0x0005e8000c101124 */
[----:B------:R2:W-:Y:S02]  /*5280*/  @!P0 STG.E.U8 desc[UR36][R6.64+0x79], R87 ;  /* 0x0000795706008986 */ /* 0x0005e4000c101124 */
.L_x_165:
[----:B------:R-:W-:Y:S05]  /*5290*/  BSYNC B0 ;  /* 0x0000000000007941 */ /* 0x000fea0003800000 */
.L_x_35:
[----:B------:R-:W-:Y:S01]  /*52a0*/  ULDC UR4, c[0x0][0xc] ;  /* 0x0000030000047ab9 */ /* 0x000fe20000000800 */
[----:B------:R-:W-:Y:S01]  /*52b0*/  ULDC UR5, c[0x0][0x10] ;  /* 0x0000040000057ab9 */ /* 0x000fe20000000800 */
[----:B--2---:R-:W2:Y:S01]  /*52c0*/  LDC R3, c[0x0][0x14] ;  /* 0x00000500ff037b82 */ /* 0x004ea20000000800 */
[----:B------:R-:W-:Y:S01]  /*52d0*/  UIMAD.WIDE.U32 UR4, UR4, UR5, URZ ;  /* 0x00000005040472a5 */ /* 0x000fe2000f8e003f */
[----:B------:R-:W-:Y:S02]  /*52e0*/  IMAD.MOV.U32 R93, RZ, RZ, -0x1 ;  /* 0xffffffffff5d7424 */ /* 0x000fe400078e00ff */
[----:B------:R-:W-:-:S03]  /*52f0*/  IMAD.MOV.U32 R91, RZ, RZ, -0x1 ;  /* 0xffffffffff5b7424 */ /* 0x000fc600078e00ff */
[----:B--2---:R-:W-:-:S04]  /*5300*/  IMAD.WIDE.U32 R16, R3, UR4, R16 ;  /* 0x0000000403107c25 */ /* 0x004fc8000f8e0010 */
[----:B------:R-:W-:Y:S01]  /*5310*/  IMAD R3, R3, UR5, RZ ;  /* 0x0000000503037c24 */ /* 0x000fe2000f8e02ff */
[----:B------:R-:W-:Y:S02]  /*5320*/  ULDC.64 UR4, c[0x0][0x650] ;  /* 0x0001940000047ab9 */ /* 0x000fe40000000a00 */
[----:B------:R-:W-:Y:S01]  /*5330*/  ISETP.GE.U32.AND P0, PT, R16, UR4, PT ;  /* 0x0000000410007c0c */ /* 0x000fe2000bf06070 */
[--C-:B------:R-:W-:Y:S01]  /*5340*/  IMAD.IADD R17, R17, 0x1, R3.reuse ;  /* 0x0000000111117824 */ /* 0x100fe200078e0203 */
[----:B------:R-:W-:-:S04]  /*5350*/  PRMT R3, RZ, 0x7610, R3 ;  /* 0x00007610ff037816 */ /* 0x000fc80000000003 */
[----:B------:R-:W-:-:S13]  /*5360*/  ISETP.GE.U32.AND.EX P0, PT, R17, UR5, PT, P0 ;  /* 0x0000000511007c0c */ /* 0x000fda000bf06100 */
[----:B------:R-:W-:Y:S05]  /*5370*/  @P0 BRA `(.L_x_166) ;  /* 0x0000000400640947 */ /* 0x000fea0003800000 */
[----:B------:R-:W2:Y:S01]  /*5380*/  S2R R12, SR_CTAID.X ;  /* 0x00000000000c7919 */ /* 0x000ea20000002500 */
[----:B------:R-:W3:Y:S01]  /*5390*/  LDC.64 R10, c[0x0][0x628] ;  /* 0x00018a00ff0a7b82 */ /* 0x000ee20000000a00 */
[----:B------:R-:W-:Y:S01]  /*53a0*/  ULDC UR4, c[0x0][0x150] ;  /* 0x0000540000047ab9 */ /* 0x000fe20000000800 */
[----:B------:R-:W-:Y:S01]  /*53b0*/  IMAD.MOV.U32 R8, RZ, RZ, R16 ;  /* 0x000000ffff087224 */ /* 0x000fe200078e0010 */
[----:B------:R-:W0:Y:S01]  /*53c0*/  S2R R24, SR_CTAID.Y ;  /* 0x0000000000187919 */ /* 0x000e220000002600 */
[----:B------:R-:W-:-:S04]  /*53d0*/  IMAD.MOV.U32 R9, RZ, RZ, R17 ;  /* 0x000000ffff097224 */ /* 0x000fc800078e0011 */
[----:B------:R-:W0:Y:S08]  /*53e0*/  LDC R21, c[0x0][0x144] ;  /* 0x00005100ff157b82 */ /* 0x000e300000000800 */
[----:B------:R-:W0:Y:S08]  /*53f0*/  LDC R0, c[0x0][0x630] ;  /* 0x00018c00ff007b82 */ /* 0x000e300000000800 */
[----:B-1----:R-:W1:Y:S01]  /*5400*/  LDC.64 R14, c[0x0][0x620] ;  /* 0x00018800ff0e7b82 */ /* 0x002e620000000a00 */
[----:B---3--:R-:W-:-:S04]  /*5410*/  ISETP.NE.U32.AND P0, PT, R10, RZ, PT ;  /* 0x000000ff0a00720c */ /* 0x008fc80003f05070 */
[----:B------:R-:W-:Y:S02]  /*5420*/  ISETP.NE.AND.EX P0, PT, R11, RZ, PT, P0 ;  /* 0x000000ff0b00720c */ /* 0x000fe40003f05300 */
[----:B--2---:R-:W-:-:S05]  /*5430*/  I2FP.F32.U32 R3, R12 ;  /* 0x0000000c00037245 */ /* 0x004fca0000201000 */
[----:B------:R-:W-:-:S04]  /*5440*/  FMUL R3, R3, UR4 ;  /* 0x0000000403037c20 */ /* 0x000fc80008400000 */
[----:B------:R2:W3:Y:S02]  /*5450*/  F2I.U32.TRUNC.NTZ R20, R3 ;  /* 0x0000000300147305 */ /* 0x0004e4000020f000 */
[----:B0-----:R-:W-:Y:S05]  /*5460*/  @!P0 BRA `(.L_x_167) ;  /* 0x0000000000288947 */ /* 0x001fea0003800000 */
[----:B--2---:R-:W0:Y:S02]  /*5470*/  LDC R3, c[0x0][0x634] ;  /* 0x00018d00ff037b82 */ /* 0x004e240000000800 */
[----:B0-----:R-:W-:-:S05]  /*5480*/  IADD3 R3, P0, R16, R3, RZ ;  /* 0x0000000310037210 */ /* 0x001fca0007f1e0ff */
[----:B------:R-:W-:-:S04]  /*5490*/  IMAD.X R13, RZ, RZ, R17, P0 ;  /* 0x000000ffff0d7224 */ /* 0x000fc800000e0611 */
[----:B------:R-:W-:-:S04]  /*54a0*/  IMAD.WIDE.U32 R4, R13, R10, RZ ;  /* 0x0000000a0d047225 */ /* 0x000fc800078e00ff */
[----:B----4-:R-:W-:-:S04]  /*54b0*/  IMAD.WIDE.U32 R6, P0, R3, R11, R4 ;  /* 0x0000000b03067225 */ /* 0x010fc80007800004 */
[----:B------:R-:W-:-:S04]  /*54c0*/  IMAD.WIDE.U32 R4, R3, R10, RZ ;  /* 0x0000000a03047225 */ /* 0x000fc800078e00ff */
[----:B------:R-:W-:Y:S01]  /*54d0*/  IMAD.X R9, RZ, RZ, RZ, P0 ;  /* 0x000000ffff097224 */ /* 0x000fe200000e06ff */
[----:B------:R-:W-:Y:S01]  /*54e0*/  IADD3 RZ, P0, R5, R6, RZ ;  /* 0x0000000605ff7210 */ /* 0x000fe20007f1e0ff */
[----:B------:R-:W-:-:S04]  /*54f0*/  IMAD.MOV.U32 R8, RZ, RZ, R7 ;  /* 0x000000ffff087224 */ /* 0x000fc800078e0007 */
[----:B------:R-:W-:-:S08]  /*5500*/  IMAD.WIDE.U32.X R8, R13, R11, R8, P0 ;  /* 0x0000000b0d087225 */ /* 0x000fd000000e0408 */
.L_x_167:
[----:B------:R-:W0:Y:S01]  /*5510*/  LDC.64 R28, c[0x0][0x640] ;  /* 0x00019000ff1c7b82 */ /* 0x000e220000000a00 */
[-CC-:B------:R-:W-:Y:S01]  /*5520*/  SHF.R.U64 R91, R8, R0.reuse, R9.reuse ;  /* 0x00000000085b7219 */ /* 0x180fe20000001209 */
[----:B---3--:R-:W-:Y:S01]  /*5530*/  IMAD.MOV R20, RZ, RZ, -R20 ;  /* 0x000000ffff147224 */ /* 0x008fe200078e0a14 */
[----:B------:R-:W-:Y:S01]  /*5540*/  SHF.R.U32.HI R0, RZ, R0, R9 ;  /* 0x00000000ff007219 */ /* 0x000fe20000011609 */
[----:B------:R-:W-:Y:S01]  /*5550*/  ULDC UR4, c[0x0][0x154] ;  /* 0x0000550000047ab9 */ /* 0x000fe20000000800 */
[----:B--2---:R-:W-:Y:S01]  /*5560*/  IADD3 R3, P0, RZ, -R91, RZ ;  /* 0x8000005bff037210 */ /* 0x004fe20007f1e0ff */
[----:B------:R-:W-:Y:S02]  /*5570*/  IMAD R21, R21, R20, R12 ;  /* 0x0000001415157224 */ /* 0x000fe400078e020c */
[----:B----4-:R-:W2:Y:S01]  /*5580*/  LDC R6, c[0x0][0x618] ;  /* 0x00018600ff067b82 */ /* 0x010ea20000000800 */
[----:B------:R-:W-:Y:S02]  /*5590*/  IMAD.MOV.U32 R7, RZ, RZ, 0x1 ;  /* 0x00000001ff077424 */ /* 0x000fe400078e00ff */
[----:B------:R-:W-:-:S04]  /*55a0*/  IMAD.X R5, RZ, RZ, ~R0, P0 ;  /* 0x000000ffff057224 */ /* 0x000fc800000e0e00 */
[-C--:B-1----:R-:W-:Y:S01]  /*55b0*/  IMAD R0, R5, R14.reuse, RZ ;  /* 0x0000000e05007224 */ /* 0x082fe200078e02ff */
[----:B------:R-:W1:Y:S01]  /*55c0*/  LDC R8, c[0x0][0x608] ;  /* 0x00018200ff087b82 */ /* 0x000e620000000800 */
[----:B------:R-:W-:-:S04]  /*55d0*/  IMAD.WIDE.U32 R4, R3, R14, R16 ;  /* 0x0000000e03047225 */ /* 0x000fc800078e0010 */
[----:B------:R-:W-:Y:S01]  /*55e0*/  IMAD R3, R3, R15, R0 ;  /* 0x0000000f03037224 */ /* 0x000fe200078e0200 */
[----:B------:R-:W-:Y:S02]  /*55f0*/  I2FP.F32.U32 R0, R24 ;  /* 0x0000001800007245 */ /* 0x000fe40000201000 */
[----:B------:R-:W3:Y:S01]  /*5600*/  LDC R26, c[0x0][0x658] ;  /* 0x00019600ff1a7b82 */ /* 0x000ee20000000800 */
[----:B------:R-:W-:Y:S01]  /*5610*/  IMAD.IADD R3, R5, 0x1, R3 ;  /* 0x0000000105037824 */ /* 0x000fe200078e0203 */
[----:B0-----:R-:W-:Y:S01]  /*5620*/  ISETP.NE.U32.AND P0, PT, R28, RZ, PT ;  /* 0x000000ff1c00720c */ /* 0x001fe20003f05070 */
[----:B------:R-:W-:Y:S01]  /*5630*/  FMUL R0, R0, UR4 ;  /* 0x0000000400007c20 */ /* 0x000fe20008400000 */
[----:B------:R-:W-:Y:S02]  /*5640*/  IMAD.MOV.U32 R5, RZ, RZ, -0x1 ;  /* 0xffffffffff057424 */ /* 0x000fe400078e00ff */
[----:B------:R-:W-:Y:S01]  /*5650*/  ISETP.NE.AND.EX P0, PT, R29, RZ, PT, P0 ;  /* 0x000000ff1d00720c */ /* 0x000fe20003f05300 */
[----:B------:R0:W4:Y:S01]  /*5660*/  F2I.U32.TRUNC.NTZ R13, R0 ;  /* 0x00000000000d7305 */ /* 0x000122000020f000 */
[----:B------:R-:W0:Y:S01]  /*5670*/  LDC R15, c[0x0][0x148] ;  /* 0x00005200ff0f7b82 */ /* 0x000e220000000800 */
[----:B--2---:R-:W-:-:S02]  /*5680*/  SHF.R.U64 R12, R4, R6, R3 ;  /* 0x00000006040c7219 */ /* 0x004fc40000001203 */
[----:B------:R-:W-:-:S05]  /*5690*/  SHF.R.U32.HI R3, RZ, R6, R3 ;  /* 0x00000006ff037219 */ /* 0x000fca0000011603 */
[----:B------:R-:W2:Y:S01]  /*56a0*/  LDC R20, c[0x0][0x600] ;  /* 0x00018000ff147b82 */ /* 0x000ea20000000800 */
[-CC-:B-1----:R-:W-:Y:S02]  /*56b0*/  SHF.R.U64 R10, R12, R8.reuse, R3.reuse ;  /* 0x000000080c0a7219 */ /* 0x182fe40000001203 */
[----:B------:R-:W-:-:S05]  /*56c0*/  SHF.R.U32.HI R3, RZ, R8, R3 ;  /* 0x00000008ff037219 */ /* 0x000fca0000011603 */
[----:B------:R-:W1:Y:S01]  /*56d0*/  LDC R27, c[0x0][0x648] ;  /* 0x00019200ff1b7b82 */ /* 0x000e620000000800 */
[-C--:B---3--:R-:W-:Y:S02]  /*56e0*/  SHF.L.U32 R4, R5, R26.reuse, RZ ;  /* 0x0000001a05047219 */ /* 0x088fe400000006ff */
[-CC-:B------:R-:W-:Y:S02]  /*56f0*/  SHF.R.U64 R14, R10, R26.reuse, R3.reuse ;  /* 0x0000001a0a0e7219 */ /* 0x180fe40000001203 */
[----:B------:R-:W-:Y:S02]  /*5700*/  SHF.R.U32.HI R5, RZ, R26, R3 ;  /* 0x0000001aff057219 */ /* 0x000fe40000011603 */
[----:B------:R-:W-:Y:S01]  /*5710*/  LOP3.LUT R25, RZ, R4, RZ, 0x33, !PT ;  /* 0x00000004ff197212 */ /* 0x000fe200078e33ff */
[----:B------:R-:W3:Y:S01]  /*5720*/  LDC R30, c[0x0][0x638] ;  /* 0x00018e00ff1e7b82 */ /* 0x000ee20000000800 */
[----:B------:R-:W-:Y:S01]  /*5730*/  SHF.L.U32 R26, R7, R26, RZ ;  /* 0x0000001a071a7219 */ /* 0x000fe200000006ff */
[----:B------:R-:W-:-:S06]  /*5740*/  IMAD.MOV.U32 R4, RZ, RZ, R14 ;  /* 0x000000ffff047224 */ /* 0x000fcc00078e000e */
[----:B------:R-:W0:Y:S01]  /*5750*/  LDC R31, c[0x0][0x610] ;  /* 0x00018400ff1f7b82 */ /* 0x000e220000000800 */
[----:B----4-:R-:W-:Y:S05]  /*5760*/  @!P0 BRA `(.L_x_168) ;  /* 0x0000000000288947 */ /* 0x010fea0003800000 */
        /* <DEDUP_REMOVED lines=10> */
.L_x_168:
[----:B------:R-:W-:Y:S01]  /*5810*/  ISETP.NE.AND P0, PT, R2, 0x1, PT ;  /* 0x000000010200780c */ /* 0x000fe20003f05270 */
[----:B--2---:R-:W-:Y:S01]  /*5820*/  VIADD R7, R20, 0xffffffff ;  /* 0xffffffff14077836 */ /* 0x004fe20000000000 */
[----:B01----:R-:W-:Y:S01]  /*5830*/  SHF.R.U64 R0, R4, R27, R5 ;  /* 0x0000001b04007219 */ /* 0x003fe20000001205 */
[----:B------:R-:W-:Y:S01]  /*5840*/  IMAD.MOV R13, RZ, RZ, -R13 ;  /* 0x000000ffff0d7224 */ /* 0x000fe200078e0a0d */
[----:B------:R-:W-:Y:S01]  /*5850*/  LOP3.LUT R5, R10, R25, RZ, 0xc0, !PT ;  /* 0x000000190a057212 */ /* 0x000fe200078ec0ff */
[----:B------:R-:W-:Y:S01]  /*5860*/  IMAD.MOV.U32 R4, RZ, RZ, 0x1 ;  /* 0x00000001ff047424 */ /* 0x000fe200078e00ff */
[----:B------:R-:W-:Y:S01]  /*5870*/  LOP3.LUT R12, R12, R7, RZ, 0xc0, !PT ;  /* 0x000000070c0c7212 */ /* 0x000fe200078ec0ff */
[----:B------:R-:W-:Y:S02]  /*5880*/  IMAD.MOV R3, RZ, RZ, -R0 ;  /* 0x000000ffff037224 */ /* 0x000fe400078e0a00 */
[----:B------:R-:W-:Y:S02]  /*5890*/  IMAD R0, R26, R0, R5 ;  /* 0x000000001a007224 */ /* 0x000fe400078e0205 */
[----:B---3--:R-:W-:-:S02]  /*58a0*/  IMAD R3, R3, R30, R14 ;  /* 0x0000001e03037224 */ /* 0x008fc400078e020e */
[----:B------:R-:W-:Y:S02]  /*58b0*/  @P0 IMAD R21, R15, R13, R24 ;  /* 0x0000000d0f150224 */ /* 0x000fe400078e0218 */
[----:B------:R-:W-:Y:S01]  /*58c0*/  IMAD R5, R3, R20, R12 ;  /* 0x0000001403057224 */ /* 0x000fe200078e020c */
[----:B------:R-:W-:Y:S01]  /*58d0*/  PRMT R3, R4, 0x7610, R3 ;  /* 0x0000761004037816 */ /* 0x000fe20000000003 */
[----:B------:R-:W-:-:S05]  /*58e0*/  IMAD R0, R0, R31, R21 ;  /* 0x0000001f00007224 */ /* 0x000fca00078e0215 */
[----:B------:R-:W-:Y:S02]  /*58f0*/  SEL R93, R5, R0, !P0 ;  /* 0x00000000055d7207 */ /* 0x000fe40004000000 */
[----:B------:R-:W-:-:S07]  /*5900*/  SEL R0, R0, R5, !P0 ;  /* 0x0000000500007207 */ /* 0x000fce0004000000 */
.L_x_166:
[----:B------:R-:W-:Y:S01]  /*5910*/  LOP3.LUT P0, RZ, R3, 0xff, RZ, 0xc0, !PT ;  /* 0x000000ff03ff7812 */ /* 0x000fe2000780c0ff */
[----:B------:R-:W-:-:S12]  /*5920*/  IMAD.MOV.U32 R92, RZ, RZ, R0 ;  /* 0x000000ffff5c7224 */ /* 0x000fd800078e0000 */
[----:B------:R-:W-:Y:S05]  /*5930*/  @P0 BRA `(.L_x_169) ;  /* 0xffffffb8008c0947 */ /* 0x000fea000383ffff */
[----:B------:R-:W-:Y:S05]  /*5940*/  EXIT ;  /* 0x000000000000794d */ /* 0x000fea0003800000 */
.L_x_8:
        /* <DEDUP_REMOVED lines=26> */
.L_x_171:
[----:B------:R-:W0:Y:S01]  /*5af0*/  LDC.64 R28, c[0x0][0x640] ;  /* 0x00019000ff1c7b82 */ /* 0x000e220000000a00 */
[-CC-:B------:R-:W-:Y:S01]  /*5b00*/  SHF.R.U64 R22, R12, R6.reuse, R13.reuse ;  /* 0x000000060c167219 */ /* 0x180fe2000000120d */
[----:B------:R-:W-:Y:S01]  /*5b10*/  IMAD.MOV.U32 R30, RZ, RZ, 0x1 ;  /* 0x00000001ff1e7424 */ /* 0x000fe200078e00ff */
[----:B------:R-:W-:Y:S02]  /*5b20*/  SHF.R.U32.HI R6, RZ, R6, R13 ;  /* 0x00000006ff067219 */ /* 0x000fe4000001160d */
        /* <DEDUP_REMOVED lines=8> */
[----:B------:R-:W-:Y:S01]  /*5bb0*/  IMAD.IADD R9, R9, 0x1, R11 ;  /* 0x0000000109097824 */ /* 0x000fe200078e020b */
[----:B0-----:R-:W-:-:S04]  /*5bc0*/  ISETP.NE.U32.AND P0, PT, R28, RZ, PT ;  /* 0x000000ff1c00720c */ /* 0x001fc80003f05070 */
[----:B------:R-:W-:Y:S02]  /*5bd0*/  ISETP.NE.AND.EX P0, PT, R29, RZ, PT, P0 ;  /* 0x000000ff1d00720c */ /* 0x000fe40003f05300 */
[----:B------:R-:W0:Y:S01]  /*5be0*/  LDC R20, c[0x0][0x600] ;  /* 0x00018000ff147b82 */ /* 0x000e220000000800 */
[-CC-:B-1----:R-:W-:Y:S01]  /*5bf0*/  SHF.R.U64 R14, R8, R10.reuse, R9.reuse ;  /* 0x0000000a080e7219 */ /* 0x182fe20000001209 */
[----:B------:R-:W-:Y:S01]  /*5c00*/  IMAD.MOV.U32 R8, RZ, RZ, -0x1 ;  /* 0xffffffffff087424 */ /* 0x000fe200078e00ff */
[----:B------:R-:W-:-:S05]  /*5c10*/  SHF.R.U32.HI R9, RZ, R10, R9 ;  /* 0x0000000aff097219 */ /* 0x000fca0000011609 */
[----:B------:R-:W1:Y:S01]  /*5c20*/  LDC R24, c[0x0][0x648] ;  /* 0x00019200ff187b82 */ /* 0x000e620000000800 */
[-CC-:B--2---:R-:W-:Y:S02]  /*5c30*/  SHF.R.U64 R23, R14, R12.reuse, R9.reuse ;  /* 0x0000000c0e177219 */ /* 0x184fe40000001209 */
[----:B------:R-:W-:-:S05]  /*5c40*/  SHF.R.U32.HI R6, RZ, R12, R9 ;  /* 0x0000000cff067219 */ /* 0x000fca0000011609 */
[----:B------:R-:W2:Y:S01]  /*5c50*/  LDC R26, c[0x0][0x638] ;  /* 0x00018e00ff1a7b82 */ /* 0x000ea20000000800 */
[-C--:B---3--:R-:W-:Y:S02]  /*5c60*/  SHF.L.U32 R8, R8, R27.reuse, RZ ;  /* 0x0000001b08087219 */ /* 0x088fe400000006ff */
[-CC-:B------:R-:W-:Y:S02]  /*5c70*/  SHF.R.U64 R25, R23, R27.reuse, R6.reuse ;  /* 0x0000001b17197219 */ /* 0x180fe40000001206 */
[----:B------:R-:W-:Y:S02]  /*5c80*/  LOP3.LUT R32, RZ, R8, RZ, 0x33, !PT ;  /* 0x00000008ff207212 */ /* 0x000fe400078e33ff */
[----:B------:R-:W-:Y:S01]  /*5c90*/  SHF.R.U32.HI R9, RZ, R27, R6 ;  /* 0x0000001bff097219 */ /* 0x000fe20000011606 */
[----:B------:R-:W3:Y:S01]  /*5ca0*/  LDC R31, c[0x0][0x610] ;  /* 0x00018400ff1f7b82 */ /* 0x000ee20000000800 */
[----:B------:R-:W-:Y:S01]  /*5cb0*/  IMAD.MOV.U32 R8, RZ, RZ, R25 ;  /* 0x000000ffff087224 */ /* 0x000fe200078e0019 */
[----:B------:R-:W-:Y:S06]  /*5cc0*/  @!P0 BRA `(.L_x_172) ;  /* 0x0000000000288947 */ /* 0x000fec0003800000 */
        /* <DEDUP_REMOVED lines=10> */
.L_x_172:
[----:B------:R-:W-:Y:S01]  /*5d70*/  ISETP.NE.AND P0, PT, R2, 0x1, PT ;  /* 0x000000010200780c */ /* 0x000fe20003f05270 */
[----:B------:R-:W-:Y:S01]  /*5d80*/  IMAD.MOV.U32 R13, RZ, RZ, R22 ;  /* 0x000000ffff0d7224 */ /* 0x000fe200078e0016 */
[----:B-1----:R-:W-:Y:S01]  /*5d90*/  SHF.R.U64 R6, R8, R24, R9 ;  /* 0x0000001808067219 */ /* 0x002fe20000001209 */
[----:B0-----:R-:W-:Y:S01]  /*5da0*/  VIADD R9, R20, 0xffffffff ;  /* 0xffffffff14097836 */ /* 0x001fe20000000000 */
[----:B------:R-:W-:Y:S02]  /*5db0*/  SHF.L.U32 R30, R30, R27, RZ ;  /* 0x0000001b1e1e7219 */ /* 0x000fe400000006ff */
[----:B------:R-:W-:Y:S01]  /*5dc0*/  LOP3.LUT R5, R23, R32, RZ, 0xc0, !PT ;  /* 0x0000002017057212 */ /* 0x000fe200078ec0ff */
[----:B------:R-:W-:-:S04]  /*5dd0*/  IMAD.MOV R8, RZ, RZ, -R6 ;  /* 0x000000ffff087224 */ /* 0x000fc800078e0a06 */
[----:B------:R-:W-:Y:S01]  /*5de0*/  IMAD R6, R30, R6, R5 ;  /* 0x000000061e067224 */ /* 0x000fe200078e0205 */
[----:B------:R-:W-:Y:S01]  /*5df0*/  LOP3.LUT R5, R14, R9, RZ, 0xc0, !PT ;  /* 0x000000090e057212 */ /* 0x000fe200078ec0ff */
[----:B------:R-:W-:Y:S02]  /*5e00*/  @P0 IMAD R3, R7, R21, R4 ;  /* 0x0000001507030224 */ /* 0x000fe400078e0204 */
[----:B--2---:R-:W-:Y:S02]  /*5e10*/  IMAD R4, R8, R26, R25 ;  /* 0x0000001a08047224 */ /* 0x004fe400078e0219 */
[----:B---3--:R-:W-:Y:S02]  /*5e20*/  IMAD R3, R6, R31, R3 ;  /* 0x0000001f06037224 */ /* 0x008fe400078e0203 */
[----:B------:R-:W-:Y:S02]  /*5e30*/  IMAD R4, R4, R20, R5 ;  /* 0x0000001404047224 */ /* 0x000fe400078e0205 */
[----:B------:R-:W-:-:S03]  /*5e40*/  IMAD.MOV.U32 R6, RZ, RZ, 0x1 ;  /* 0x00000001ff067424 */ /* 0x000fc600078e00ff */
[----:B------:R-:W-:Y:S02]  /*5e50*/  SEL R20, R4, R3, !P0 ;  /* 0x0000000304147207 */ /* 0x000fe40004000000 */
[----:B------:R-:W-:-:S07]  /*5e60*/  SEL R11, R3, R4, !P0 ;  /* 0x00000004030b7207 */ /* 0x000fce0004000000 */
.L_x_170:
[----:B------:R-:W-:-:S08]  /*5e70*/  NOP ;  /* 0x0000000000007918 */ /* 0x000fd00000000000 */
[----:B------:R-:W0:-:S00]  /*5e80*/  USETMAXREG.DEALLOC.CTAPOOL 0x28 ;  /* 0x00000028000079c8 */ /* 0x000e0000080e0500 */
[----:B0-----:R-:W-:-:S13]  /*5e90*/  ISETP.NE.AND P0, PT, R0, RZ, PT ;  /* 0x000000ff0000720c */ /* 0x001fda0003f05270 */
[----:B------:R-:W-:Y:S05]  /*5ea0*/  @P0 EXIT ;  /* 0x000000000000094d */ /* 0x000fea0003800000 */
[----:B------:R-:W-:Y:S01]  /*5eb0*/  LOP3.LUT P0, RZ, R6, 0xff, RZ, 0xc0, !PT ;  /* 0x000000ff06ff7812 */ /* 0x000fe2000780c0ff */
[----:B------:R-:W-:Y:S02]  /*5ec0*/  IMAD.MOV.U32 R0, RZ, RZ, 0x1 ;  /* 0x00000001ff007424 */ /* 0x000fe400078e00ff */
[----:B------:R-:W-:-:S10]  /*5ed0*/  IMAD.MOV.U32 R12, RZ, RZ, RZ ;  /* 0x000000ffff0c7224 */ /* 0x000fd400078e00ff */
[----:B------:R-:W-:Y:S05]  /*5ee0*/  @!P0 BRA `(.L_x_173) ;  /* 0x0000000c00908947 */ /* 0x000fea0003800000 */
[----:B------:R-:W0:Y:S01]  /*5ef0*/  LDC R0, c[0x0][0x28c] ;  /* 0x0000a300ff007b82 */ /* 0x000e220000000800 */
[----:B------:R-:W-:Y:S01]  /*5f00*/  ULDC UR5, c[0x0][0x658] ;  /* 0x0001960000057ab9 */ /* 0x000fe20000000800 */
[----:B------:R-:W-:Y:S01]  /*5f10*/  UMOV UR11, 0xffffffff ;  /* 0xffffffff000b7882 */ /* 0x000fe20000000000 */
[----:B------:R-:W-:Y:S01]  /*5f20*/  UMOV UR17, 0x1 ;  /* 0x0000000100117882 */ /* 0x000fe20000000000 */
[----:B------:R-:W-:Y:S01]  /*5f30*/  USHF.L.U32 UR11, UR11, UR5, URZ ;  /* 0x000000050b0b7299 */ /* 0x000fe2000800063f */
[----:B------:R-:W-:Y:S01]  /*5f40*/  BSSY B0, `(.L_x_173) ;  /* 0x00000de000007945 */ /* 0x000fe20003800000 */
[----:B------:R-:W-:Y:S01]  /*5f50*/  ULDC UR9, c[0x0][0xc] ;  /* 0x0000030000097ab9 */ /* 0x000fe20000000800 */
[----:B------:R-:W-:Y:S01]  /*5f60*/  ULDC UR16, c[0x0][0x10] ;  /* 0x0000040000107ab9 */ /* 0x000fe20000000800 */
[----:B------:R-:W1:Y:S01]  /*5f70*/  S2UR UR8, SR_CgaCtaId ;  /* 0x00000000000879c3 */ /* 0x000e620000008800 */
[----:B------:R-:W-:Y:S01]  /*5f80*/  IMAD.MOV.U32 R10, RZ, RZ, 0x1 ;  /* 0x00000001ff0a7424 */ /* 0x000fe200078e00ff */
[----:B------:R-:W-:Y:S01]  /*5f90*/  LOP3.LUT R9, R19, 0x2, RZ, 0xfc, !PT ;  /* 0x0000000213097812 */ /* 0x000fe200078efcff */
[----:B------:R-:W-:Y:S01]  /*5fa0*/  IMAD.MOV.U32 R12, RZ, RZ, RZ ;  /* 0x000000ffff0c7224 */ /* 0x000fe200078e00ff */
[----:B------:R-:W-:Y:S01]  /*5fb0*/  ULDC UR4, c[0x0][0x600] ;  /* 0x0001800000047ab9 */ /* 0x000fe20000000800 */
[----:B------:R-:W-:Y:S01]  /*5fc0*/  UMOV UR20, 0x1111 ;  /* 0x0000111100147882 */ /* 0x000fe20000000000 */
[----:B------:R-:W-:-:S02]  /*5fd0*/  UIADD3 UR4, UR4, -0x1, URZ ;  /* 0xffffffff04047890 */ /* 0x000fc4000fffe03f */
[----:B------:R-:W-:Y:S01]  /*5fe0*/  USHF.L.U32 UR5, UR17, UR5, URZ ;  /* 0x0000000511057299 */ /* 0x000fe2000800063f */
[----:B------:R-:W-:Y:S01]  /*5ff0*/  ULDC.64 UR30, c[0x0][0x198] ;  /* 0x00006600001e7ab9 */ /* 0x000fe20000000a00 */
[----:B0-----:R-:W-:-:S05]  /*6000*/  VIADD R0, R0, 0x3f ;  /* 0x0000003f00007836 */ /* 0x001fca0000000000 */
[----:B------:R-:W-:Y:S01]  /*6010*/  SHF.R.S32.HI R3, RZ, 0x1f, R0 ;  /* 0x0000001fff037819 */ /* 0x000fe20000011400 */
[----:B-1----:R-:W-:-:S03]  /*6020*/  USHF.R.U32.HI UR27, URZ, 0x2, UR8 ;  /* 0x000000023f1b7899 */ /* 0x002fc60008011608 */
[----:B------:R-:W-:Y:S01]  /*6030*/  LEA.HI R3, R3, R0, RZ, 0x6 ;  /* 0x0000000003037211 */ /* 0x000fe200078f30ff */
[----:B------:R-:W-:Y:S01]  /*6040*/  ULOP3.LUT UR10, UR8, 0x3, URZ, 0xc0, !UPT ;  /* 0x00000003080a7892 */ /* 0x000fe2000f8ec03f */
[----:B------:R-:W-:Y:S01]  /*6050*/  IMAD.MOV.U32 R0, RZ, RZ, 0x1 ;  /* 0x00000001ff007424 */ /* 0x000fe200078e00ff */
[----:B------:R-:W-:Y:S01]  /*6060*/  USHF.L.U32 UR6, UR8, 0x5, URZ ;  /* 0x0000000508067899 */ /* 0x000fe2000800063f */
[----:B------:R-:W-:Y:S01]  /*6070*/  SHF.R.S32.HI R3, RZ, 0x6, R3 ;  /* 0x00000006ff037819 */ /* 0x000fe20000011403 */
[----:B------:R-:W-:Y:S02]  /*6080*/  USHF.L.U32 UR7, UR8, 0xb, URZ ;  /* 0x0000000b08077899 */ /* 0x000fe4000800063f */
[----:B------:R-:W-:Y:S02]  /*6090*/  ULOP3.LUT UR8, UR8, 0xfffffffc, URZ, 0xc0, !UPT ;  /* 0xfffffffc08087892 */ /* 0x000fe4000f8ec03f */
[----:B------:R-:W-:Y:S01]  /*60a0*/  ULOP3.LUT UR13, UR7, 0x1800, URZ, 0xc0, !UPT ;  /* 0x00001800070d7892 */ /* 0x000fe2000f8ec03f */
[----:B------:R-:W-:Y:S01]  /*60b0*/  VIADD R8, R3, 0x1 ;  /* 0x0000000103087836 */ /* 0x000fe20000000000 */
[----:B------:R-:W-:-:S02]  /*60c0*/  ULOP3.LUT UR12, UR8, 0x1, URZ, 0xfc, !UPT ;  /* 0x00000001080c7892 */ /* 0x000fc4000f8efc3f */
[----:B------:R-:W-:Y:S02]  /*60d0*/  ULOP3.LUT UR14, UR8, 0x2, URZ, 0xfc, !UPT ;  /* 0x00000002080e7892 */ /* 0x000fe4000f8efc3f */
[----:B------:R-:W-:Y:S02]  /*60e0*/  UISETP.GT.U32.AND UP0, UPT, UR10, 0xffff, UPT ;  /* 0x0000ffff0a00788c */ /* 0x000fe4000bf04070 */
[----:B------:R-:W-:Y:S02]  /*60f0*/  ULOP3.LUT UR7, URZ, UR11, URZ, 0x33, !UPT ;  /* 0x0000000b3f077292 */ /* 0x000fe4000f8e333f */
[----:B------:R-:W-:Y:S02]  /*6100*/  USHF.L.U32 UR11, UR17, UR8, URZ ;  /* 0x00000008110b7299 */ /* 0x000fe4000800063f */
[----:B------:R-:W-:Y:S02]  /*6110*/  ULOP3.LUT UR15, UR8, 0x3, URZ, 0xfc, !UPT ;  /* 0x00000003080f7892 */ /* 0x000fe4000f8efc3f */
[----:B------:R-:W-:-:S02]  /*6120*/  UIMAD.WIDE.U32 UR8, UR9, UR16, URZ ;  /* 0x00000010090872a5 */ /* 0x000fc4000f8e003f */
[----:B------:R-:W-:Y:S02]  /*6130*/  USHF.L.U32 UR12, UR17, UR12, URZ ;  /* 0x0000000c110c7299 */ /* 0x000fe4000800063f */
[----:B------:R-:W-:Y:S02]  /*6140*/  USHF.L.U32 UR14, UR17, UR14, URZ ;  /* 0x0000000e110e7299 */ /* 0x000fe4000800063f */
[----:B------:R-:W-:Y:S01]  /*6150*/  USEL UR10, UR10, 0xffff, !UP0 ;  /* 0x0000ffff0a0a7887 */ /* 0x000fe2000c000000 */
[----:B------:R-:W-:Y:S01]  /*6160*/  ULDC UR16, c[0x0][0x14] ;  /* 0x0000050000107ab9 */ /* 0x000fe20000000800 */
[----:B------:R-:W-:Y:S02]  /*6170*/  USHF.L.U32 UR15, UR17, UR15, URZ ;  /* 0x0000000f110f7299 */ /* 0x000fe4000800063f */
[----:B------:R-:W-:Y:S02]  /*6180*/  UIMAD.WIDE.U32 UR24, UR8, UR16, URZ ;  /* 0x00000010081872a5 */ /* 0x000fe4000f8e003f */
[----:B------:R-:W-:-:S02]  /*6190*/  UIMAD UR8, UR9, UR16, URZ ;  /* 0x00000010090872a4 */ /* 0x000fc4000f8e023f */
[----:B------:R-:W-:Y:S02]  /*61a0*/  ULOP3.LUT UR11, UR14, UR11, UR12, 0xfe, !UPT ;  /* 0x0000000b0e0b7292 */ /* 0x000fe4000f8efe0c */
[----:B------:R-:W-:Y:S02]  /*61b0*/  ULOP3.LUT UR10, UR10, 0xffff, URZ, 0xc0, !UPT ;  /* 0x0000ffff0a0a7892 */ /* 0x000fe4000f8ec03f */
[----:B------:R-:W-:Y:S02]  /*61c0*/  ULEA UR28, UR27, 0x200, 0xb ;  /* 0x000002001b1c7891 */ /* 0x000fe4000f8e583f */
[----:B------:R-:W-:Y:S02]  /*61d0*/  ULOP3.LUT UR6, UR6, 0x60, URZ, 0xc0, !UPT ;  /* 0x0000006006067892 */ /* 0x000fe4000f8ec03f */
[----:B------:R-:W-:Y:S02]  /*61e0*/  ULOP3.LUT UR13, UR13, 0x1c200, URZ, 0xfc, !UPT ;  /* 0x0001c2000d0d7892 */ /* 0x000fe4000f8efc3f */
[----:B------:R-:W-:-:S02]  /*61f0*/  UIADD3 UR14, UR25, UR8, URZ ;  /* 0x00000008190e7290 */ /* 0x000fc4000fffe03f */
[----:B------:R-:W-:Y:S02]  /*6200*/  ULOP3.LUT UR15, UR11, UR15, URZ, 0xfc, !UPT ;  /* 0x0000000f0b0f7292 */ /* 0x000fe4000f8efc3f */
[----:B------:R-:W-:-:S12]  /*6210*/  USHF.L.U32 UR20, UR20, UR10, URZ ;  /* 0x0000000a14147299 */ /* 0x000fd8000800063f */
.L_x_184:
[----:B------:R-:W-:-:S03]  /*6220*/  UMOV UR8, 0xffffffff ;  /* 0xffffffff00087882 */ /* 0x000fc60000000000 */
[----:B------:R-:W-:Y:S05]  /*6230*/  BRA.DIV UR8, `(.L_x_174) ;  /* 0x00000016080c7947 */ /* 0x000fea000b800000 */
[----:B------:R-:W-:-:S13]  /*6240*/  ELECT P6, URZ, PT ;  /* 0x00000000003f782f */ /* 0x000fda00038c0000 */
.L_x_205:
[----:B------:R-:W0:Y:S01]  /*6250*/  LDC R4, c[0x0][0x28c] ;  /* 0x0000a300ff047b82 */ /* 0x000e220000000800 */
[----:B------:R-:W-:Y:S01]  /*6260*/  BSSY B1, `(.L_x_175) ;  /* 0x0000039000017945 */ /* 0x000fe20003800000 */
[----:B0-----:R-:W-:-:S13]  /*6270*/  ISETP.LT.OR P6, PT, R4, 0x1, !P6 ;  /* 0x000000010400780c */ /* 0x001fda00077c1670 */
[----:B------:R-:W-:Y:S05]  /*6280*/  @P6 BRA `(.L_x_176) ;  /* 0x0000000000d86947 */ /* 0x000fea0003800000 */
[----:B------:R-:W-:Y:S01]  /*6290*/  LEA R11, R11, UR27, 0x2 ;  /* 0x0000001b0b0b7c11 */ /* 0x000fe2000f8e10ff */
[----:B------:R-:W-:Y:S01]  /*62a0*/  IMAD.MOV.U32 R22, RZ, RZ, RZ ;  /* 0x000000ffff167224 */ /* 0x000fe200078e00ff */
[----:B------:R-:W-:Y:S01]  /*62b0*/  LEA R20, R20, UR6, 0x7 ;  /* 0x0000000614147c11 */ /* 0x000fe2000f8e38ff */
[----:B------:R-:W-:Y:S02]  /*62c0*/  IMAD.MOV.U32 R4, RZ, RZ, R8 ;  /* 0x000000ffff047224 */ /* 0x000fe400078e0008 */
[----:B------:R-:W-:Y:S02]  /*62d0*/  IMAD.MOV.U32 R5, RZ, RZ, R0 ;  /* 0x000000ffff057224 */ /* 0x000fe400078e0000 */
[----:B------:R-:W-:Y:S02]  /*62e0*/  IMAD.MOV.U32 R6, RZ, RZ, R12 ;  /* 0x000000ffff067224 */ /* 0x000fe400078e000c */
[----:B------:R-:W-:-:S07]  /*62f0*/  IMAD.SHL.U32 R15, R11, 0x20, RZ ;  /* 0x000000200b0f7824 */ /* 0x000fce00078e00ff */
.L_x_179:
[----:B------:R-:W0:Y:S01]  /*6300*/  S2R R14, SR_CgaCtaId ;  /* 0x00000000000e7919 */ /* 0x000e220000008800 */
[----:B------:R-:W-:Y:S02]  /*6310*/  MOV R7, 0x400 ;  /* 0x0000040000077802 */ /* 0x000fe40000000f00 */
[----:B------:R-:W-:-:S13]  /*6320*/  LOP3.LUT P1, RZ, R18, 0x7f, RZ, 0xc0, !PT ;  /* 0x0000007f12ff7812 */ /* 0x000fda000782c0ff */
[----:B------:R-:W1:Y:S01]  /*6330*/  @!P1 LDC R11, c[0x0][0x500] ;  /* 0x00014000ff0b9b82 */ /* 0x000e620000000800 */
[----:B0-----:R-:W-:Y:S02]  /*6340*/  LEA R21, R14, R7, 0x18 ;  /* 0x000000070e157211 */ /* 0x001fe400078ec0ff */
[----:B------:R-:W-:-:S03]  /*6350*/  SHF.L.U32 R7, R5, 0x1f, RZ ;  /* 0x0000001f05077819 */ /* 0x000fc600000006ff */
[----:B------:R-:W-:-:S04]  /*6360*/  IMAD R14, R6, 0x8, R21 ;  /* 0x00000008060e7824 */ /* 0x000fc800078e0215 */
[----:B------:R-:W0:Y:S02]  /*6370*/  SYNCS.PHASECHK.TRANS64.TRYWAIT P0, [R14+URZ+0x70], R7 ;  /* 0x000070070e0075a7 */ /* 0x000e24000800017f */
[----:B01----:R-:W-:Y:S05]  /*6380*/  @!P0 BRA `(.L_x_177) ;  /* 0x0000001000d88947 */ /* 0x003fea0003800000 */
.L_x_206:
[----:B0-----:R-:W-:Y:S01]  /*6390*/  PRMT R7, R9, 0x9910, RZ ;  /* 0x0000991009077816 */ /* 0x001fe200000000ff */
[----:B------:R0:W-:Y:S03]  /*63a0*/  @!P1 SYNCS.ARRIVE.TRANS64 RZ, [R14+URZ], R11 ;  /* 0x0000000b0eff99a7 */ /* 0x0001e6000800003f */
[----:B------:R-:W-:-:S13]  /*63b0*/  ISETP.NE.AND P0, PT, R7, 0x2, PT ;  /* 0x000000020700780c */ /* 0x000fda0003f05270 */
[----:B0-----:R-:W-:Y:S05]  /*63c0*/  @P0 BRA `(.L_x_178) ;  /* 0x0000000000040947 */ /* 0x001fea0003800000 */
[----:B------:R-:W-:Y:S01]  /*63d0*/  BPT.TRAP 0x1 ;  /* 0x000000040000795c */ /* 0x000fe20000300000 */
.L_x_178:
[----:B------:R-:W-:Y:S01]  /*63e0*/  R2UR UR11, R6 ;  /* 0x00000000060b72ca */ /* 0x000fe200000e0000 */
[----:B------:R-:W-:Y:S01]  /*63f0*/  VIADD R4, R4, 0xffffffff ;  /* 0xffffffff04047836 */ /* 0x000fe20000000000 */
[----:B------:R-:W-:Y:S01]  /*6400*/  R2UR UR22, R21 ;  /* 0x00000000151672ca */ /* 0x000fe200000e0000 */
[----:B------:R-:W-:Y:S01]  /*6410*/  UIADD3 UR16, UP0, UR30, 0xf0, URZ ;  /* 0x000000f01e107890 */ /* 0x000fe2000ff1e03f */
[----:B------:R-:W-:Y:S01]  /*6420*/  R2UR UR23, R15 ;  /* 0x000000000f1772ca */ /* 0x000fe200000e0000 */
[----:B------:R-:W-:Y:S01]  /*6430*/  UIADD3 UR32, UP1, UR30, 0x1f0, URZ ;  /* 0x000001f01e207890 */ /* 0x000fe2000ff3e03f */
[----:B------:R-:W-:Y:S01]  /*6440*/  R2UR UR9, R14 ;  /* 0x000000000e0972ca */ /* 0x000fe200000e0000 */
[----:B------:R-:W-:Y:S01]  /*6450*/  UIADD3.X UR17, URZ, UR31, URZ, UP0, !UPT ;  /* 0x0000001f3f117290 */ /* 0x000fe200087fe43f */
[----:B------:R-:W-:Y:S01]  /*6460*/  R2UR UR10, R22 ;  /* 0x00000000160a72ca */ /* 0x000fe200000e0000 */
[----:B------:R-:W-:Y:S01]  /*6470*/  UPRMT UR21, URZ, 0x5410, UR20 ;  /* 0x000054103f157896 */ /* 0x000fe20008000014 */
[----:B------:R-:W-:Y:S01]  /*6480*/  R2UR UR12, R13 ;  /* 0x000000000d0c72ca */ /* 0x000fe200000e0000 */
[----:B------:R-:W-:Y:S01]  /*6490*/  VIADD R6, R6, 0x1 ;  /* 0x0000000106067836 */ /* 0x000fe20000000000 */
[----:B------:R-:W-:Y:S01]  /*64a0*/  R2UR UR26, R20 ;  /* 0x00000000141a72ca */ /* 0x000fe200000e0000 */
[----:B------:R-:W-:Y:S01]  /*64b0*/  ULEA UR8, UR11, UR28, 0xd ;  /* 0x0000001c0b087291 */ /* 0x000fe2000f8e683f */
[----:B------:R-:W-:Y:S01]  /*64c0*/  ISETP.GT.AND P1, PT, R4, 0x1, PT ;  /* 0x000000010400780c */ /* 0x000fe20003f24270 */
[----:B------:R-:W-:Y:S01]  /*64d0*/  ULEA UR11, UR11, UR13, 0xd ;  /* 0x0000000d0b0b7291 */ /* 0x000fe2000f8e683f */
[----:B------:R-:W-:Y:S01]  /*64e0*/  ISETP.NE.AND P0, PT, R6, 0xe, PT ;  /* 0x0000000e0600780c */ /* 0x000fe20003f05270 */
[----:B------:R-:W-:Y:S01]  /*64f0*/  UIADD3 UR8, UR22, UR8, URZ ;  /* 0x0000000816087290 */ /* 0x000fe2000fffe03f */
[----:B------:R-:W-:Y:S01]  /*6500*/  VIADD R22, R22, 0x40 ;  /* 0x0000004016167836 */ /* 0x000fe20000000000 */
[----:B------:R-:W-:Y:S01]  /*6510*/  UIADD3 UR22, UR22, UR11, URZ ;  /* 0x0000000b16167290 */ /* 0x000fe2000fffe03f */
[----:B------:R-:W-:Y:S01]  /*6520*/  SEL R14, RZ, 0x1, P0 ;  /* 0x00000001ff0e7807 */ /* 0x000fe20000000000 */
[----:B------:R-:W-:Y:S01]  /*6530*/  UPRMT UR29, URZ, 0x5410, UR15 ;  /* 0x000054103f1d7896 */ /* 0x000fe2000800000f */
[----:B------:R-:W-:Y:S01]  /*6540*/  SEL R6, R6, RZ, P0 ;  /* 0x000000ff06067207 */ /* 0x000fe20000000000 */
[----:B------:R-:W-:Y:S01]  /*6550*/  UIADD3.X UR33, URZ, UR31, URZ, UP1, !UPT ;  /* 0x0000001f3f217290 */ /* 0x000fe20008ffe43f */
[----:B------:R-:W-:Y:S01]  /*6560*/  LOP3.LUT R5, R5, R14, RZ, 0x3c, !PT ;  /* 0x0000000e05057212 */ /* 0x000fe200078e3cff */
[----:B------:R-:W-:Y:S01]  /*6570*/  UMOV UR18, 0x0 ;  /* 0x0000000000127882 */ /* 0x000fe20000000000 */
[----:B------:R-:W-:Y:S01]  /*6580*/  UMOV UR19, 0x10000000 ;  /* 0x1000000000137882 */ /* 0x000fe20000000000 */
[----:B------:R-:W-:-:S02]  /*6590*/  UMOV UR11, UR23 ;  /* 0x00000017000b7c82 */ /* 0x000fc40008000000 */
[----:B------:R0:W-:Y:S02]  /*65a0*/  UTMALDG.3D.MULTICAST [UR8], [UR16], UR21, desc[UR18] ;  /* 0x00001208100073b4 */ /* 0x0001e40008011815 */
[----:B0-----:R-:W-:Y:S01]  /*65b0*/  UMOV UR8, UR22 ;  /* 0x0000001600087c82 */ /* 0x001fe20008000000 */
[----:B------:R-:W-:Y:S02]  /*65c0*/  UMOV UR11, UR26 ;  /* 0x0000001a000b7c82 */ /* 0x000fe40008000000 */
[----:B------:R0:W-:Y:S02]  /*65d0*/  UTMALDG.3D.MULTICAST [UR8], [UR32], UR29, desc[UR18] ;  /* 0x00001208200073b4 */ /* 0x0001e4000801181d */
[----:B0-----:R-:W-:Y:S05]  /*65e0*/  @P1 BRA `(.L_x_179) ;  /* 0xfffffffc00441947 */ /* 0x001fea000383ffff */
.L_x_176:
[----:B------:R-:W-:Y:S05]  /*65f0*/  BSYNC B1 ;  /* 0x0000000000017941 */ /* 0x000fea0003800000 */
.L_x_175:
[----:B------:R-:W-:Y:S01]  /*6600*/  LOP3.LUT P1, RZ, R10, 0xff, RZ, 0xc0, !PT ;  /* 0x000000ff0aff7812 */ /* 0x000fe2000782c0ff */
[C---:B------:R-:W-:Y:S01]  /*6610*/  IMAD.IADD R12, R3.reuse, 0x1, R12 ;  /* 0x00000001030c7824 */ /* 0x040fe200078e020c */
[----:B------:R-:W-:Y:S01]  /*6620*/  ULDC.64 UR8, c[0x0][0x650] ;  /* 0x0001940000087ab9 */ /* 0x000fe20000000a00 */
[----:B------:R-:W-:Y:S01]  /*6630*/  ISETP.GE.U32.AND P2, PT, R3, 0xe, PT ;  /* 0x0000000e0300780c */ /* 0x000fe20003f46070 */
[----:B------:R-:W-:Y:S01]  /*6640*/  BSSY B1, `(.L_x_180) ;  /* 0x000006b000017945 */ /* 0x000fe20003800000 */
[----:B------:R-:W-:Y:S01]  /*6650*/  IMAD.MOV.U32 R11, RZ, RZ, -0x1 ;  /* 0xffffffffff0b7424 */ /* 0x000fe200078e00ff */
[----:B------:R-:W-:Y:S01]  /*6660*/  SHF.R.U32.HI R4, RZ, 0x1, R12 ;  /* 0x00000001ff047819 */ /* 0x000fe2000001160c */
[----:B------:R-:W-:Y:S01]  /*6670*/  IMAD.MOV.U32 R20, RZ, RZ, -0x1 ;  /* 0xffffffffff147424 */ /* 0x000fe200078e00ff */
[----:B------:R-:W-:Y:S01]  /*6680*/  ISETP.GT.U32.AND P0, PT, R12, 0xd, PT ;  /* 0x0000000d0c00780c */ /* 0x000fe20003f04070 */
[----:B------:R-:W-:Y:S01]  /*6690*/  IMAD.MOV.U32 R13, RZ, RZ, -0x1 ;  /* 0xffffffffff0d7424 */ /* 0x000fe200078e00ff */
[----:B------:R-:W-:-:S02]  /*66a0*/  PRMT R10, RZ, 0x7610, R10 ;  /* 0x00007610ff0a7816 */ /* 0x000fc4000000000a */
[----:B------:R-:W-:Y:S01]  /*66b0*/  ISETP.LT.U32.AND P0, PT, R3, 0xe, P0 ;  /* 0x0000000e0300780c */ /* 0x000fe20000701070 */
[----:B------:R-:W0:Y:S01]  /*66c0*/  @P1 S2R R6, SR_CgaCtaId ;  /* 0x0000000000061919 */ /* 0x000e220000008800 */
[----:B------:R-:W-:-:S04]  /*66d0*/  @P1 MOV R5, 0x400 ;  /* 0x0000040000051802 */ /* 0x000fc80000000f00 */
[----:B0-----:R-:W-:Y:S01]  /*66e0*/  @P1 LEA R6, R6, R5, 0x18 ;  /* 0x0000000506061211 */ /* 0x001fe200078ec0ff */
[----:B------:R-:W-:-:S03]  /*66f0*/  IMAD.WIDE.U32 R4, R4, -0x6db6db6d, RZ ;  /* 0x9249249304047825 */ /* 0x000fc600078e00ff */
[----:B------:R0:W-:Y:S01]  /*6700*/  @P1 SYNCS.ARRIVE.TRANS64.A1T0 RZ, [R6+URZ+0xf8], RZ ;  /* 0x0000f8ff06ff19a7 */ /* 0x0001e2000810003f */
[----:B------:R-:W-:Y:S02]  /*6710*/  IADD3 R16, P1, R16, UR24, RZ ;  /* 0x0000001810107c10 */ /* 0x000fe4000ff3e0ff */
[----:B------:R-:W-:Y:S02]  /*6720*/  SHF.R.U32.HI R7, RZ, 0x2, R5 ;  /* 0x00000002ff077819 */ /* 0x000fe40000011605 */
[----:B------:R-:W-:Y:S02]  /*6730*/  SEL R5, RZ, 0x1, !P0 ;  /* 0x00000001ff057807 */ /* 0x000fe40004000000 */
[----:B------:R-:W-:Y:S01]  /*6740*/  IADD3.X R17, R17, UR14, RZ, P1, !PT ;  /* 0x0000000e11117c10 */ /* 0x000fe20008ffe4ff */
[----:B------:R-:W-:Y:S01]  /*6750*/  IMAD R12, R7, -0xe, R12 ;  /* 0xfffffff2070c7824 */ /* 0x000fe200078e020c */
[----:B------:R-:W-:Y:S02]  /*6760*/  ISETP.GE.U32.AND P0, PT, R16, UR8, PT ;  /* 0x0000000810007c0c */ /* 0x000fe4000bf06070 */
[----:B------:R-:W-:-:S02]  /*6770*/  LOP3.LUT R0, R0, R5, RZ, 0x3c, !PT ;  /* 0x0000000500007212 */ /* 0x000fc400078e3cff */
[----:B------:R-:W-:Y:S02]  /*6780*/  ISETP.GE.U32.AND.EX P0, PT, R17, UR9, PT, P0 ;  /* 0x0000000911007c0c */ /* 0x000fe4000bf06100 */
[----:B------:R-:W-:Y:S02]  /*6790*/  @P2 LOP3.LUT R0, R0, 0x1, R7, 0x78, !PT ;  /* 0x0000000100002812 */ /* 0x000fe400078e7807 */
[----:B------:R-:W-:-:S09]  /*67a0*/  PRMT R4, RZ, 0x7610, R4 ;  /* 0x00007610ff047816 */ /* 0x000fd20000000004 */
[----:B0-----:R-:W-:Y:S05]  /*67b0*/  @P0 BRA `(.L_x_181) ;  /* 0x00000004004c0947 */ /* 0x001fea0003800000 */
[----:B------:R-:W0:Y:S01]  /*67c0*/  S2R R14, SR_CTAID.X ;  /* 0x00000000000e7919 */ /* 0x000e220000002500 */
[----:B------:R-:W-:Y:S01]  /*67d0*/  ULDC.64 UR8, c[0x0][0x628] ;  /* 0x00018a0000087ab9 */ /* 0x000fe20000000a00 */
[----:B------:R-:W1:Y:S01]  /*67e0*/  LDC R15, c[0x0][0x144] ;  /* 0x00005100ff0f7b82 */ /* 0x000e620000000800 */
[----:B------:R-:W-:Y:S01]  /*67f0*/  ISETP.NE.U32.AND P0, PT, RZ, UR8, PT ;  /* 0x00000008ff007c0c */ /* 0x000fe2000bf05070 */
[----:B------:R-:W2:Y:S01]  /*6800*/  S2R R11, SR_CTAID.Y ;  /* 0x00000000000b7919 */ /* 0x000ea20000002600 */
[----:B------:R-:W-:Y:S01]  /*6810*/  ULDC UR10, c[0x0][0x150] ;  /* 0x00005400000a7ab9 */ /* 0x000fe20000000800 */
[----:B------:R-:W-:Y:S01]  /*6820*/  ULDC UR11, c[0x0][0x630] ;  /* 0x00018c00000b7ab9 */ /* 0x000fe20000000800 */
[----:B------:R-:W-:Y:S01]  /*6830*/  ISETP.NE.AND.EX P0, PT, RZ, UR9, PT, P0 ;  /* 0x00000009ff007c0c */ /* 0x000fe2000bf05300 */
[----:B------:R-:W-:Y:S01]  /*6840*/  IMAD.MOV.U32 R4, RZ, RZ, R16 ;  /* 0x000000ffff047224 */ /* 0x000fe200078e0010 */
[----:B0-----:R-:W-:-:S05]  /*6850*/  I2FP.F32.U32 R5, R14 ;  /* 0x0000000e00057245 */ /* 0x001fca0000201000 */
[----:B------:R-:W-:Y:S01]  /*6860*/  FMUL R20, R5, UR10 ;  /* 0x0000000a05147c20 */ /* 0x000fe20008400000 */
[----:B------:R-:W-:-:S05]  /*6870*/  IMAD.MOV.U32 R5, RZ, RZ, R17 ;  /* 0x000000ffff057224 */ /* 0x000fca00078e0011 */
[----:B--2---:R-:W-:Y:S05]  /*6880*/  @!P0 BRA `(.L_x_182) ;  /* 0x0000000000288947 */ /* 0x004fea0003800000 */
[----:B------:R-:W-:Y:S02]  /*6890*/  ULDC UR10, c[0x0][0x634] ;  /* 0x00018d00000a7ab9 */ /* 0x000fe40000000800 */
[----:B------:R-:W-:-:S05]  /*68a0*/  IADD3 R5, P0, R16, UR10, RZ ;  /* 0x0000000a10057c10 */ /* 0x000fca000ff1e0ff */
[----:B------:R-:W-:-:S04]  /*68b0*/  IMAD.X R13, RZ, RZ, R17, P0 ;  /* 0x000000ffff0d7224 */ /* 0x000fc800000e0611 */
[----:B------:R-:W-:-:S04]  /*68c0*/  IMAD.WIDE.U32 R6, R13, UR8, RZ ;  /* 0x000000080d067c25 */ /* 0x000fc8000f8e00ff */
[----:B------:R-:W-:-:S04]  /*68d0*/  IMAD.WIDE.U32 R6, P0, R5, UR9, R6 ;  /* 0x0000000905067c25 */ /* 0x000fc8000f800006 */
[----:B------:R-:W-:-:S04]  /*68e0*/  IMAD.WIDE.U32 R4, R5, UR8, RZ ;  /* 0x0000000805047c25 */ /* 0x000fc8000f8e00ff */
[----:B------:R-:W-:Y:S01]  /*68f0*/  IMAD.MOV.U32 R4, RZ, RZ, R7 ;  /* 0x000000ffff047224 */ /* 0x000fe200078e0007 */
[----:B------:R-:W-:Y:S01]  /*6900*/  IADD3 RZ, P1, R5, R6, RZ ;  /* 0x0000000605ff7210 */ /* 0x000fe20007f3e0ff */
[----:B------:R-:W-:-:S04]  /*6910*/  IMAD.X R5, RZ, RZ, RZ, P0 ;  /* 0x000000ffff057224 */ /* 0x000fc800000e06ff */
[----:B------:R-:W-:-:S08]  /*6920*/  IMAD.WIDE.U32.X R4, R13, UR9, R4, P1 ;  /* 0x000000090d047c25 */ /* 0x000fd000088e0404 */
.L_x_182:
[--C-:B------:R-:W-:Y:S01]  /*6930*/  SHF.R.U64 R13, R4, UR11, R5.reuse ;  /* 0x0000000b040d7c19 */ /* 0x100fe20008001205 */
[----:B------:R-:W0:Y:S01]  /*6940*/  F2I.U32.TRUNC.NTZ R20, R20 ;  /* 0x0000001400147305 */ /* 0x000e22000020f000 */
[----:B------:R-:W-:Y:S01]  /*6950*/  SHF.R.U32.HI R4, RZ, UR11, R5 ;  /* 0x0000000bff047c19 */ /* 0x000fe20008011605 */
[----:B------:R-:W-:Y:S01]  /*6960*/  ULDC.64 UR8, c[0x0][0x620] ;  /* 0x0001880000087ab9 */ /* 0x000fe20000000a00 */
[----:B------:R-:W-:Y:S01]  /*6970*/  IADD3 R7, P0, RZ, -R13, RZ ;  /* 0x8000000dff077210 */ /* 0x000fe20007f1e0ff */
[----:B------:R-:W-:Y:S01]  /*6980*/  ULDC.64 UR10, c[0x0][0x640] ;  /* 0x00019000000a7ab9 */ /* 0x000fe20000000a00 */
[----:B------:R-:W2:Y:S03]  /*6990*/  LDC R22, c[0x0][0x148] ;  /* 0x00005200ff167b82 */ /* 0x000ea60000000800 */
[----:B------:R-:W-:Y:S01]  /*69a0*/  IMAD.X R4, RZ, RZ, ~R4, P0 ;  /* 0x000000ffff047224 */ /* 0x000fe200000e0e04 */
[----:B------:R-:W-:-:S03]  /*69b0*/  ISETP.NE.U32.AND P0, PT, RZ, UR10, PT ;  /* 0x0000000aff007c0c */ /* 0x000fc6000bf05070 */
[----:B------:R-:W-:Y:S01]  /*69c0*/  IMAD R6, R4, UR8, RZ ;  /* 0x0000000804067c24 */ /* 0x000fe2000f8e02ff */
[----:B------:R-:W-:Y:S01]  /*69d0*/  ISETP.NE.AND.EX P0, PT, RZ, UR11, PT, P0 ;  /* 0x0000000bff007c0c */ /* 0x000fe2000bf05300 */
[----:B------:R-:W-:Y:S01]  /*69e0*/  IMAD.WIDE.U32 R4, R7, UR8, R16 ;  /* 0x0000000807047c25 */ /* 0x000fe2000f8e0010 */
[----:B------:R-:W-:-:S03]  /*69f0*/  ULDC UR8, c[0x0][0x618] ;  /* 0x0001860000087ab9 */ /* 0x000fc60000000800 */
[----:B------:R-:W-:Y:S01]  /*6a00*/  IMAD R7, R7, UR9, R6 ;  /* 0x0000000907077c24 */ /* 0x000fe2000f8e0206 */
[----:B------:R-:W-:Y:S01]  /*6a10*/  ULDC UR9, c[0x0][0x154] ;  /* 0x0000550000097ab9 */ /* 0x000fe20000000800 */
[----:B0-----:R-:W-:Y:S02]  /*6a20*/  IMAD.MOV R6, RZ, RZ, -R20 ;  /* 0x000000ffff067224 */ /* 0x001fe400078e0a14 */
[----:B------:R-:W-:Y:S02]  /*6a30*/  IMAD.IADD R5, R5, 0x1, R7 ;  /* 0x0000000105057824 */ /* 0x000fe400078e0207 */
[----:B-1----:R-:W-:Y:S01]  /*6a40*/  IMAD R14, R15, R6, R14 ;  /* 0x000000060f0e7224 */ /* 0x002fe200078e020e */
[----:B------:R-:W-:Y:S02]  /*6a50*/  I2FP.F32.U32 R6, R11 ;  /* 0x0000000b00067245 */ /* 0x000fe40000201000 */
[--C-:B------:R-:W-:Y:S02]  /*6a60*/  SHF.R.U64 R15, R4, UR8, R5.reuse ;  /* 0x00000008040f7c19 */ /* 0x100fe40008001205 */
[----:B------:R-:W-:Y:S01]  /*6a70*/  SHF.R.U32.HI R4, RZ, UR8, R5 ;  /* 0x00000008ff047c19 */ /* 0x000fe20008011605 */
[----:B------:R-:W-:Y:S01]  /*6a80*/  FMUL R6, R6, UR9 ;  /* 0x0000000906067c20 */ /* 0x000fe20008400000 */
[----:B------:R-:W-:-:S02]  /*6a90*/  ULDC UR8, c[0x0][0x608] ;  /* 0x0001820000087ab9 */ /* 0x000fc40000000800 */
[--C-:B------:R-:W-:Y:S01]  /*6aa0*/  SHF.R.U64 R21, R15, UR8, R4.reuse ;  /* 0x000000080f157c19 */ /* 0x100fe20008001204 */
[----:B------:R0:W1:Y:S01]  /*6ab0*/  F2I.U32.TRUNC.NTZ R24, R6 ;  /* 0x0000000600187305 */ /* 0x000062000020f000 */
[----:B------:R-:W-:Y:S01]  /*6ac0*/  SHF.R.U32.HI R4, RZ, UR8, R4 ;  /* 0x00000008ff047c19 */ /* 0x000fe20008011604 */
[----:B------:R-:W-:-:S03]  /*6ad0*/  ULDC UR8, c[0x0][0x658] ;  /* 0x0001960000087ab9 */ /* 0x000fc60000000800 */
[--C-:B------:R-:W-:Y:S02]  /*6ae0*/  SHF.R.U64 R20, R21, UR8, R4.reuse ;  /* 0x0000000815147c19 */ /* 0x100fe40008001204 */
[----:B------:R-:W-:-:S03]  /*6af0*/  SHF.R.U32.HI R23, RZ, UR8, R4 ;  /* 0x00000008ff177c19 */ /* 0x000fc60008011604 */
[----:B------:R-:W-:Y:S02]  /*6b00*/  IMAD.MOV.U32 R4, RZ, RZ, R20 ;  /* 0x000000ffff047224 */ /* 0x000fe400078e0014 */
[----:B------:R-:W-:Y:S01]  /*6b10*/  IMAD.MOV.U32 R5, RZ, RZ, R23 ;  /* 0x000000ffff057224 */ /* 0x000fe200078e0017 */
[----:B0-----:R-:W-:Y:S06]  /*6b20*/  @!P0 BRA `(.L_x_183) ;  /* 0x0000000000288947 */ /* 0x001fec0003800000 */
        /* <DEDUP_REMOVED lines=10> */
.L_x_183:
[----:B------:R-:W-:Y:S01]  /*6bd0*/  ISETP.NE.AND P0, PT, R2, 0x1, PT ;  /* 0x000000010200780c */ /* 0x000fe20003f05270 */
[----:B------:R-:W-:Y:S01]  /*6be0*/  ULDC UR8, c[0x0][0x648] ;  /* 0x0001920000087ab9 */ /* 0x000fe20000000800 */
[----:B-1----:R-:W-:Y:S01]  /*6bf0*/  IMAD.MOV R24, RZ, RZ, -R24 ;  /* 0x000000ffff187224 */ /* 0x002fe200078e0a18 */
[----:B------:R-:W-:Y:S01]  /*6c00*/  SHF.R.U64 R4, R4, UR8, R5 ;  /* 0x0000000804047c19 */ /* 0x000fe20008001205 */
[----:B------:R-:W-:Y:S01]  /*6c10*/  ULDC UR8, c[0x0][0x638] ;  /* 0x00018e0000087ab9 */ /* 0x000fe20000000800 */
[----:B------:R-:W-:Y:S01]  /*6c20*/  LOP3.LUT R21, R21, UR7, RZ, 0xc0, !PT ;  /* 0x0000000715157c12 */ /* 0x000fe2000f8ec0ff */
[----:B------:R-:W-:Y:S02]  /*6c30*/  ULDC UR9, c[0x0][0x610] ;  /* 0x0001840000097ab9 */ /* 0x000fe40000000800 */
[----:B------:R-:W-:Y:S02]  /*6c40*/  IMAD.MOV R5, RZ, RZ, -R4 ;  /* 0x000000ffff057224 */ /* 0x000fe400078e0a04 */
[----:B------:R-:W-:-:S02]  /*6c50*/  IMAD R21, R4, UR5, R21 ;  /* 0x0000000504157c24 */ /* 0x000fc4000f8e0215 */
[----:B------:R-:W-:Y:S01]  /*6c60*/  IMAD R20, R5, UR8, R20 ;  /* 0x0000000805147c24 */ /* 0x000fe2000f8e0214 */
[----:B------:R-:W-:Y:S01]  /*6c70*/  ULDC UR8, c[0x0][0x600] ;  /* 0x0001800000087ab9 */ /* 0x000fe20000000800 */
[----:B--2---:R-:W-:Y:S01]  /*6c80*/  @P0 IMAD R14, R22, R24, R11 ;  /* 0x00000018160e0224 */ /* 0x004fe200078e020b */
[----:B------:R-:W-:Y:S01]  /*6c90*/  LOP3.LUT R11, R15, UR4, RZ, 0xc0, !PT ;  /* 0x000000040f0b7c12 */ /* 0x000fe2000f8ec0ff */
[----:B------:R-:W-:Y:S02]  /*6ca0*/  IMAD.MOV.U32 R4, RZ, RZ, 0x1 ;  /* 0x00000001ff047424 */ /* 0x000fe400078e00ff */
[----:B------:R-:W-:Y:S02]  /*6cb0*/  IMAD R14, R21, UR9, R14 ;  /* 0x00000009150e7c24 */ /* 0x000fe4000f8e020e */
[----:B------:R-:W-:-:S05]  /*6cc0*/  IMAD R11, R20, UR8, R11 ;  /* 0x00000008140b7c24 */ /* 0x000fca000f8e020b */
[----:B------:R-:W-:Y:S02]  /*6cd0*/  SEL R20, R11, R14, !P0 ;  /* 0x0000000e0b147207 */ /* 0x000fe40004000000 */
[----:B------:R-:W-:-:S07]  /*6ce0*/  SEL R11, R14, R11, !P0 ;  /* 0x0000000b0e0b7207 */ /* 0x000fce0004000000 */
.L_x_181:
[----:B------:R-:W-:Y:S05]  /*6cf0*/  BSYNC B1 ;  /* 0x0000000000017941 */ /* 0x000fea0003800000 */
.L_x_180:
[----:B------:R-:W-:-:S13]  /*6d00*/  LOP3.LUT P0, RZ, R4, 0xff, RZ, 0xc0, !PT ;  /* 0x000000ff04ff7812 */ /* 0x000fda000780c0ff */
[----:B------:R-:W-:Y:S05]  /*6d10*/  @P0 BRA `(.L_x_184) ;  /* 0xfffffff400400947 */ /* 0x000fea000383ffff */
[----:B------:R-:W-:Y:S05]  /*6d20*/  BSYNC B0 ;  /* 0x0000000000007941 */ /* 0x000fea0003800000 */
.L_x_173:
[----:B------:R-:W-:-:S03]  /*6d30*/  UMOV UR8, 0xffffffff ;  /* 0xffffffff00087882 */ /* 0x000fc60000000000 */
[----:B------:R-:W-:Y:S05]  /*6d40*/  BRA.DIV UR8, `(.L_x_185) ;  /* 0x0000000a087c7947 */ /* 0x000fea000b800000 */
[----:B------:R-:W-:-:S13]  /*6d50*/  ELECT P6, URZ, PT ;  /* 0x00000000003f782f */ /* 0x000fda00038c0000 */
.L_x_209:
[----:B------:R-:W-:Y:S04]  /*6d60*/  BSSY B0, `(.L_x_186) ;  /* 0x0000085000007945 */ /* 0x000fe80003800000 */
[----:B------:R-:W-:Y:S05]  /*6d70*/  @!P6 BRA `(.L_x_187) ;  /* 0x00000008000ce947 */ /* 0x000fea0003800000 */
[----:B------:R-:W-:-:S04]  /*6d80*/  LOP3.LUT R19, R19, 0x2, RZ, 0xfc, !PT ;  /* 0x0000000213137812 */ /* 0x000fc800078efcff */
[----:B------:R-:W-:-:S13]  /*6d90*/  ISETP.NE.AND P0, PT, R19, 0x3, PT ;  /* 0x000000031300780c */ /* 0x000fda0003f05270 */
[----:B------:R-:W-:Y:S05]  /*6da0*/  @!P0 BRA `(.L_x_188) ;  /* 0x0000000000048947 */ /* 0x000fea0003800000 */
[----:B------:R-:W-:Y:S01]  /*6db0*/  BPT.TRAP 0x1 ;  /* 0x000000040000795c */ /* 0x000fe20000300000 */
.L_x_188:
[----:B------:R-:W0:Y:S01]  /*6dc0*/  S2R R3, SR_CgaCtaId ;  /* 0x0000000000037919 */ /* 0x000e220000008800 */
[----:B------:R-:W-:-:S04]  /*6dd0*/  MOV R2, 0x400 ;  /* 0x0000040000027802 */ /* 0x000fc80000000f00 */
[----:B0-----:R-:W-:Y:S02]  /*6de0*/  LEA R3, R3, R2, 0x18 ;  /* 0x0000000203037211 */ /* 0x001fe400078ec0ff */
[----:B------:R-:W-:-:S03]  /*6df0*/  SHF.L.U32 R2, R0, 0x1f, RZ ;  /* 0x0000001f00027819 */ /* 0x000fc600000006ff */
[----:B------:R-:W-:-:S04]  /*6e00*/  VIADD R3, R3, 0x70 ;  /* 0x0000007003037836 */ /* 0x000fc80000000000 */
[C---:B------:R-:W-:Y:S02]  /*6e10*/  IMAD R7, R12.reuse, 0x8, R3 ;  /* 0x000000080c077824 */ /* 0x040fe400078e0203 */
[----:B------:R-:W-:Y:S02]  /*6e20*/  VIADD R12, R12, 0x1 ;  /* 0x000000010c0c7836 */ /* 0x000fe40000000000 */
[----:B------:R-:W0:Y:S03]  /*6e30*/  SYNCS.PHASECHK.TRANS64.TRYWAIT P0, [R7+URZ], R2 ;  /* 0x00000002070075a7 */ /* 0x000e26000800017f */
[----:B------:R-:W-:-:S04]  /*6e40*/  ISETP.NE.AND P1, PT, R12, 0xe, PT ;  /* 0x0000000e0c00780c */ /* 0x000fc80003f25270 */
[----:B------:R-:W-:Y:S02]  /*6e50*/  SEL R5, RZ, 0x1, P1 ;  /* 0x00000001ff057807 */ /* 0x000fe40000800000 */
[----:B------:R-:W-:Y:S02]  /*6e60*/  SEL R12, R12, RZ, P1 ;  /* 0x000000ff0c0c7207 */ /* 0x000fe40000800000 */
[----:B------:R-:W-:-:S03]  /*6e70*/  LOP3.LUT R5, R0, R5, RZ, 0x3c, !PT ;  /* 0x0000000500057212 */ /* 0x000fc600078e3cff */
[----:B------:R-:W-:Y:S01]  /*6e80*/  IMAD R9, R12, 0x8, R3 ;  /* 0x000000080c097824 */ /* 0x000fe200078e0203 */
[----:B------:R-:W-:Y:S01]  /*6e90*/  SHF.L.U32 R4, R5, 0x1f, RZ ;  /* 0x0000001f05047819 */ /* 0x000fe200000006ff */
[----:B0-----:R-:W-:Y:S06]  /*6ea0*/  @!P0 BRA `(.L_x_189) ;  /* 0x0000000800448947 */ /* 0x001fec0003800000 */
.L_x_210:
[----:B------:R-:W1:Y:S01]  /*6eb0*/  SYNCS.PHASECHK.TRANS64.TRYWAIT P0, [R9+URZ], R4 ;  /* 0x00000004090075a7 */ /* 0x000e62000800017f */
[----:B------:R-:W-:-:S05]  /*6ec0*/  VIADD R0, R12, 0x1 ;  /* 0x000000010c007836 */ /* 0x000fca0000000000 */
[----:B------:R-:W-:-:S04]  /*6ed0*/  ISETP.NE.AND P1, PT, R0, 0xe, PT ;  /* 0x0000000e0000780c */ /* 0x000fc80003f25270 */
[----:B0-----:R-:W-:Y:S02]  /*6ee0*/  SEL R2, RZ, 0x1, P1 ;  /* 0x00000001ff027807 */ /* 0x001fe40000800000 */
[----:B------:R-:W-:Y:S02]  /*6ef0*/  SEL R0, R0, RZ, P1 ;  /* 0x000000ff00007207 */ /* 0x000fe40000800000 */
[----:B------:R-:W-:-:S03]  /*6f00*/  LOP3.LUT R7, R5, R2, RZ, 0x3c, !PT ;  /* 0x0000000205077212 */ /* 0x000fc600078e3cff */
[----:B------:R-:W-:Y:S01]  /*6f10*/  IMAD R6, R0, 0x8, R3 ;  /* 0x0000000800067824 */ /* 0x000fe200078e0203 */
[----:B------:R-:W-:Y:S01]  /*6f20*/  SHF.L.U32 R5, R7, 0x1f, RZ ;  /* 0x0000001f07057819 */ /* 0x000fe200000006ff */
[----:B-1----:R-:W-:Y:S06]  /*6f30*/  @!P0 BRA `(.L_x_190) ;  /* 0x0000000800348947 */ /* 0x002fec0003800000 */
.L_x_211:
[----:B------:R-:W1:Y:S01]  /*6f40*/  SYNCS.PHASECHK.TRANS64.TRYWAIT P0, [R6+URZ], R5 ;  /* 0x00000005060075a7 */ /* 0x000e62000800017f */
[----:B------:R-:W-:-:S05]  /*6f50*/  VIADD R0, R0, 0x1 ;  /* 0x0000000100007836 */ /* 0x000fca0000000000 */
[----:B------:R-:W-:-:S04]  /*6f60*/  ISETP.NE.AND P1, PT, R0, 0xe, PT ;  /* 0x0000000e0000780c */ /* 0x000fc80003f25270 */
[----:B------:R-:W-:Y:S02]  /*6f70*/  SEL R2, RZ, 0x1, P1 ;  /* 0x00000001ff027807 */ /* 0x000fe40000800000 */
[----:B------:R-:W-:Y:S02]  /*6f80*/  SEL R0, R0, RZ, P1 ;  /* 0x000000ff00007207 */ /* 0x000fe40000800000 */
[----:B------:R-:W-:-:S03]  /*6f90*/  LOP3.LUT R7, R7, R2, RZ, 0x3c, !PT ;  /* 0x0000000207077212 */ /* 0x000fc600078e3cff */
[----:B0-----:R-:W-:Y:S01]  /*6fa0*/  IMAD R9, R0, 0x8, R3 ;  /* 0x0000000800097824 */ /* 0x001fe200078e0203 */
[----:B------:R-:W-:Y:S01]  /*6fb0*/  SHF.L.U32 R4, R7, 0x1f, RZ ;  /* 0x0000001f07047819 */ /* 0x000fe200000006ff */
[----:B-1----:R-:W-:Y:S06]  /*6fc0*/  @!P0 BRA `(.L_x_191) ;  /* 0x0000000800248947 */ /* 0x002fec0003800000 */
.L_x_212:
        /* <DEDUP_REMOVED lines=9> */
.L_x_213:
        /* <DEDUP_REMOVED lines=9> */
.L_x_214:
        /* <DEDUP_REMOVED lines=9> */
.L_x_215:
        /* <DEDUP_REMOVED lines=9> */
.L_x_216:
        /* <DEDUP_REMOVED lines=9> */
.L_x_217:
        /* <DEDUP_REMOVED lines=9> */
.L_x_218:
        /* <DEDUP_REMOVED lines=9> */
.L_x_219:
        /* <DEDUP_REMOVED lines=9> */
.L_x_220:
        /* <DEDUP_REMOVED lines=9> */
.L_x_221:
[----:B------:R-:W1:Y:S01]  /*74e0*/  SYNCS.PHASECHK.TRANS64.TRYWAIT P0, [R6+URZ], R5 ;  /* 0x00000005060075a7 */ /* 0x000e62000800017f */
[----:B------:R-:W-:-:S05]  /*74f0*/  VIADD R0, R0, 0x1 ;  /* 0x0000000100007836 */ /* 0x000fca0000000000 */
[----:B------:R-:W-:-:S04]  /*7500*/  ISETP.NE.AND P1, PT, R0, 0xe, PT ;  /* 0x0000000e0000780c */ /* 0x000fc80003f25270 */
[----:B------:R-:W-:Y:S02]  /*7510*/  SEL R2, RZ, 0x1, P1 ;  /* 0x00000001ff027807 */ /* 0x000fe40000800000 */
[----:B------:R-:W-:Y:S02]  /*7520*/  SEL R0, R0, RZ, P1 ;  /* 0x000000ff00007207 */ /* 0x000fe40000800000 */
[----:B------:R-:W-:Y:S01]  /*7530*/  LOP3.LUT R2, R7, R2, RZ, 0x3c, !PT ;  /* 0x0000000207027212 */ /* 0x000fe200078e3cff */
[----:B-1----:R-:W-:Y:S06]  /*7540*/  @!P0 BRA `(.L_x_201) ;  /* 0x00000004008c8947 */ /* 0x002fec0003800000 */
.L_x_222:
[----:B------:R-:W-:Y:S01]  /*7550*/  IMAD R3, R0, 0x8, R3 ;  /* 0x0000000800037824 */ /* 0x000fe200078e0203 */
[----:B------:R-:W-:-:S07]  /*7560*/  SHF.L.U32 R0, R2, 0x1f, RZ ;  /* 0x0000001f02007819 */ /* 0x000fce00000006ff */
.L_x_202:
[----:B--2---:R2:W3:Y:S02]  /*7570*/  SYNCS.PHASECHK.TRANS64.TRYWAIT P0, [R3+URZ], R0 ;  /* 0x00000000030075a7 */ /* 0x0044e4000800017f */
[----:B---3--:R-:W-:Y:S05]  /*7580*/  @!P0 NANOSLEEP.SYNCS 0x989680 ;  /* 0x009896800000895d */ /* 0x008fea0003900000 */
[----:B------:R-:W3:Y:S02]  /*7590*/  @!P0 SYNCS.PHASECHK.TRANS64 P0, [R3+URZ], R0 ;  /* 0x00000000030085a7 */ /* 0x000ee4000800007f */
[----:B---3--:R-:W-:Y:S05]  /*75a0*/  @!P0 BRA `(.L_x_202) ;  /* 0xfffffffc00f08947 */ /* 0x008fea000383ffff */
.L_x_187:
[----:B------:R-:W-:Y:S05]  /*75b0*/  BSYNC B0 ;  /* 0x0000000000007941 */ /* 0x000fea0003800000 */
.L_x_186:
[----:B------:R-:W-:Y:S05]  /*75c0*/  EXIT ;  /* 0x000000000000794d */ /* 0x000fea0003800000 */
.L_x_22:
[----:B---3--:R3:W4:Y:S02]  /*75d0*/  SYNCS.PHASECHK.TRANS64.TRYWAIT P1, [R3+URZ], R0 ;  /* 0x00000000030075a7 */ /* 0x008724000802017f */
[----:B----4-:R-:W-:Y:S05]  /*75e0*/  @!P1 NANOSLEEP.SYNCS 0x989680 ;  /* 0x009896800000995d */ /* 0x010fea0003900000 */
[----:B------:R-:W4:Y:S02]  /*75f0*/  @!P1 SYNCS.PHASECHK.TRANS64 P1, [R3+URZ], R0 ;  /* 0x00000000030095a7 */ /* 0x000f24000802007f */
[----:B----4-:R-:W-:Y:S05]  /*7600*/  @!P1 BRA `(.L_x_22) ;  /* 0xfffffffc00f09947 */ /* 0x010fea000383ffff */
[----:B------:R-:W-:Y:S05]  /*7610*/  BRA `(.L_x_21) ;  /* 0xffffffa000207947 */ /* 0x000fea000383ffff */
.L_x_27:
[----:B-1----:R1:W2:Y:S02]  /*7620*/  SYNCS.PHASECHK.TRANS64.TRYWAIT P1, [R5+URZ], R4 ;  /* 0x00000004050075a7 */ /* 0x0022a4000802017f */
[----:B--2---:R-:W-:Y:S05]  /*7630*/  @!P1 NANOSLEEP.SYNCS 0x989680 ;  /* 0x009896800000995d */ /* 0x004fea0003900000 */
[----:B------:R-:W2:Y:S02]  /*7640*/  @!P1 SYNCS.PHASECHK.TRANS64 P1, [R5+URZ], R4 ;  /* 0x00000004050095a7 */ /* 0x000ea4000802007f */
[----:B--2---:R-:W-:Y:S05]  /*7650*/  @!P1 BRA `(.L_x_27) ;  /* 0xfffffffc00f09947 */ /* 0x004fea000383ffff */
[----:B------:R-:W-:Y:S05]  /*7660*/  BRA `(.L_x_26) ;  /* 0xffffffa000d07947 */ /* 0x000fea000383ffff */
.L_x_174:
[----:B------:R-:W-:Y:S01]  /*7670*/  BSSY B1, `(.L_x_203) ;  /* 0x0000006000017945 */ /* 0x000fe20003800000 */
[----:B------:R-:W-:-:S07]  /*7680*/  IMAD.MOV.U32 R15, RZ, RZ, -0x1 ;  /* 0xffffffffff0f7424 */ /* 0x000fce00078e00ff */
[----:B------:R-:W-:Y:S05]  /*7690*/  WARPSYNC.COLLECTIVE R15, `(.L_x_204) ;  /* 0x000000000f0c7348 */ /* 0x000fea0003c00000 */
[----:B------:R-:W-:Y:S02]  /*76a0*/  ELECT P6, UR62, PT ;  /* 0x00000000003e782f */ /* 0x000fe400038c0000 */
[----:B------:R-:W-:Y:S01]  /*76b0*/  MOV R14, UR62 ;  /* 0x0000003e000e7c02 */ /* 0x000fe20008000f00 */
[----:B------:R-:W-:Y:S10]  /*76c0*/  ENDCOLLECTIVE ;  /* 0x000000000000791b */ /* 0x000ff40003800000 */
.L_x_204:
[----:B------:R-:W-:Y:S05]  /*76d0*/  BSYNC B1 ;  /* 0x0000000000017941 */ /* 0x000fea0003800000 */
.L_x_203:
[----:B------:R-:W-:Y:S05]  /*76e0*/  BRA `(.L_x_205) ;  /* 0xffffffe800d87947 */ /* 0x000fea000383ffff */
.L_x_177:
[----:B0-----:R0:W1:Y:S02]  /*76f0*/  SYNCS.PHASECHK.TRANS64.TRYWAIT P0, [R14+URZ+0x70], R7 ;  /* 0x000070070e0075a7 */ /* 0x001064000800017f */
[----:B-1----:R-:W-:Y:S05]  /*7700*/  @!P0 NANOSLEEP.SYNCS 0x989680 ;  /* 0x009896800000895d */ /* 0x002fea0003900000 */
[----:B------:R-:W1:Y:S02]  /*7710*/  @!P0 SYNCS.PHASECHK.TRANS64 P0, [R14+URZ+0x70], R7 ;  /* 0x000070070e0085a7 */ /* 0x000e64000800007f */
[----:B-1----:R-:W-:Y:S05]  /*7720*/  @!P0 BRA `(.L_x_177) ;  /* 0xfffffffc00f08947 */ /* 0x002fea000383ffff */
[----:B------:R-:W-:Y:S05]  /*7730*/  BRA `(.L_x_206) ;  /* 0xffffffec00147947 */ /* 0x000fea000383ffff */
.L_x_185:
[----:B------:R-:W-:Y:S01]  /*7740*/  BSSY B0, `(.L_x_207) ;  /* 0x0000006000007945 */ /* 0x000fe20003800000 */
[----:B------:R-:W-:-:S07]  /*7750*/  IMAD.MOV.U32 R15, RZ, RZ, -0x1 ;  /* 0xffffffffff0f7424 */ /* 0x000fce00078e00ff */
[----:B------:R-:W-:Y:S05]  /*7760*/  WARPSYNC.COLLECTIVE R15, `(.L_x_208) ;  /* 0x000000000f0c7348 */ /* 0x000fea0003c00000 */
[----:B------:R-:W-:Y:S02]  /*7770*/  ELECT P6, UR62, PT ;  /* 0x00000000003e782f */ /* 0x000fe400038c0000 */
[----:B------:R-:W-:Y:S01]  /*7780*/  MOV R14, UR62 ;  /* 0x0000003e000e7c02 */ /* 0x000fe20008000f00 */
[----:B------:R-:W-:Y:S10]  /*7790*/  ENDCOLLECTIVE ;  /* 0x000000000000791b */ /* 0x000ff40003800000 */
.L_x_208:
[----:B------:R-:W-:Y:S05]  /*77a0*/  BSYNC B0 ;  /* 0x0000000000007941 */ /* 0x000fea0003800000 */
.L_x_207:
[----:B------:R-:W-:Y:S05]  /*77b0*/  BRA `(.L_x_209) ;  /* 0xfffffff400687947 */ /* 0x000fea000383ffff */
.L_x_189:
[----:B0-----:R0:W1:Y:S02]  /*77c0*/  SYNCS.PHASECHK.TRANS64.TRYWAIT P0, [R7+URZ], R2 ;  /* 0x00000002070075a7 */ /* 0x001064000800017f */
[----:B-1----:R-:W-:Y:S05]  /*77d0*/  @!P0 NANOSLEEP.SYNCS 0x989680 ;  /* 0x009896800000895d */ /* 0x002fea0003900000 */
[----:B------:R-:W1:Y:S02]  /*77e0*/  @!P0 SYNCS.PHASECHK.TRANS64 P0, [R7+URZ], R2 ;  /* 0x00000002070085a7 */ /* 0x000e64000800007f */
[----:B-1----:R-:W-:Y:S05]  /*77f0*/  @!P0 BRA `(.L_x_189) ;  /* 0xfffffffc00f08947 */ /* 0x002fea000383ffff */
[----:B------:R-:W-:Y:S05]  /*7800*/  BRA `(.L_x_210) ;  /* 0xfffffff400a87947 */ /* 0x000fea000383ffff */
.L_x_190:
[----:B0-----:R0:W1:Y:S02]  /*7810*/  SYNCS.PHASECHK.TRANS64.TRYWAIT P0, [R9+URZ], R4 ;  /* 0x00000004090075a7 */ /* 0x001064000800017f */
[----:B-1----:R-:W-:Y:S05]  /*7820*/  @!P0 NANOSLEEP.SYNCS 0x989680 ;  /* 0x009896800000895d */ /* 0x002fea0003900000 */
[----:B------:R-:W1:Y:S02]  /*7830*/  @!P0 SYNCS.PHASECHK.TRANS64 P0, [R9+URZ], R4 ;  /* 0x00000004090085a7 */ /* 0x000e64000800007f */
[----:B-1----:R-:W-:Y:S05]  /*7840*/  @!P0 BRA `(.L_x_190) ;  /* 0xfffffffc00f08947 */ /* 0x002fea000383ffff */
[----:B------:R-:W-:Y:S05]  /*7850*/  BRA `(.L_x_211) ;  /* 0xfffffff400b87947 */ /* 0x000fea000383ffff */
.L_x_191:
[----:B0-----:R0:W1:Y:S02]  /*7860*/  SYNCS.PHASECHK.TRANS64.TRYWAIT P0, [R6+URZ], R5 ;  /* 0x00000005060075a7 */ /* 0x001064000800017f */
[----:B-1----:R-:W-:Y:S05]  /*7870*/  @!P0 NANOSLEEP.SYNCS 0x989680 ;  /* 0x009896800000895d */ /* 0x002fea0003900000 */
[----:B------:R-:W1:Y:S02]  /*7880*/  @!P0 SYNCS.PHASECHK.TRANS64 P0, [R6+URZ], R5 ;  /* 0x00000005060085a7 */ /* 0x000e64000800007f */
[----:B-1----:R-:W-:Y:S05]  /*7890*/  @!P0 BRA `(.L_x_191) ;  /* 0xfffffffc00f08947 */ /* 0x002fea000383ffff */
[----:B------:R-:W-:Y:S05]  /*78a0*/  BRA `(.L_x_212) ;  /* 0xfffffff400c87947 */ /* 0x000fea000383ffff */
.L_x_192:
[----:B0-----:R0:W1:Y:S02]  /*78b0*/  SYNCS.PHASECHK.TRANS64.TRYWAIT P0, [R9+URZ], R4 ;  /* 0x00000004090075a7 */ /* 0x001064000800017f */
[----:B-1----:R-:W-:Y:S05]  /*78c0*/  @!P0 NANOSLEEP.SYNCS 0x989680 ;  /* 0x009896800000895d */ /* 0x002fea0003900000 */
[----:B------:R-:W1:Y:S02]  /*78d0*/  @!P0 SYNCS.PHASECHK.TRANS64 P0, [R9+URZ], R4 ;  /* 0x00000004090085a7 */ /* 0x000e64000800007f */
[----:B-1----:R-:W-:Y:S05]  /*78e0*/  @!P0 BRA `(.L_x_192) ;  /* 0xfffffffc00f08947 */ /* 0x002fea000383ffff */
[----:B------:R-:W-:Y:S05]  /*78f0*/  BRA `(.L_x_213) ;  /* 0xfffffff400d87947 */ /* 0x000fea000383ffff */
.L_x_193:
[----:B0-----:R0:W1:Y:S02]  /*7900*/  SYNCS.PHASECHK.TRANS64.TRYWAIT P0, [R6+URZ], R5 ;  /* 0x00000005060075a7 */ /* 0x001064000800017f */
[----:B-1----:R-:W-:Y:S05]  /*7910*/  @!P0 NANOSLEEP.SYNCS 0x989680 ;  /* 0x009896800000895d */ /* 0x002fea0003900000 */
[----:B------:R-:W1:Y:S02]  /*7920*/  @!P0 SYNCS.PHASECHK.TRANS64 P0, [R6+URZ], R5 ;  /* 0x00000005060085a7 */ /* 0x000e64000800007f */
[----:B-1----:R-:W-:Y:S05]  /*7930*/  @!P0 BRA `(.L_x_193) ;  /* 0xfffffffc00f08947 */ /* 0x002fea000383ffff */
[----:B------:R-:W-:Y:S05]  /*7940*/  BRA `(.L_x_214) ;  /* 0xfffffff400e87947 */ /* 0x000fea000383ffff */
.L_x_194:
[----:B0-----:R0:W1:Y:S02]  /*7950*/  SYNCS.PHASECHK.TRANS64.TRYWAIT P0, [R9+URZ], R4 ;  /* 0x00000004090075a7 */ /* 0x001064000800017f */
[----:B-1----:R-:W-:Y:S05]  /*7960*/  @!P0 NANOSLEEP.SYNCS 0x989680 ;  /* 0x009896800000895d */ /* 0x002fea0003900000 */
[----:B------:R-:W1:Y:S02]  /*7970*/  @!P0 SYNCS.PHASECHK.TRANS64 P0, [R9+URZ], R4 ;  /* 0x00000004090085a7 */ /* 0x000e64000800007f */
[----:B-1----:R-:W-:Y:S05]  /*7980*/  @!P0 BRA `(.L_x_194) ;  /* 0xfffffffc00f08947 */ /* 0x002fea000383ffff */
[----:B------:R-:W-:Y:S05]  /*7990*/  BRA `(.L_x_215) ;  /* 0xfffffff400f87947 */ /* 0x000fea000383ffff */
.L_x_195:
[----:B0-----:R0:W1:Y:S02]  /*79a0*/  SYNCS.PHASECHK.TRANS64.TRYWAIT P0, [R6+URZ], R5 ;  /* 0x00000005060075a7 */ /* 0x001064000800017f */
[----:B-1----:R-:W-:Y:S05]  /*79b0*/  @!P0 NANOSLEEP.SYNCS 0x989680 ;  /* 0x009896800000895d */ /* 0x002fea0003900000 */
[----:B------:R-:W1:Y:S02]  /*79c0*/  @!P0 SYNCS.PHASECHK.TRANS64 P0, [R6+URZ], R5 ;  /* 0x00000005060085a7 */ /* 0x000e64000800007f */
[----:B-1----:R-:W-:Y:S05]  /*79d0*/  @!P0 BRA `(.L_x_195) ;  /* 0xfffffffc00f08947 */ /* 0x002fea000383ffff */
[----:B------:R-:W-:Y:S05]  /*79e0*/  BRA `(.L_x_216) ;  /* 0xfffffff800087947 */ /* 0x000fea000383ffff */
.L_x_196:
[----:B0-----:R0:W1:Y:S02]  /*79f0*/  SYNCS.PHASECHK.TRANS64.TRYWAIT P0, [R9+URZ], R4 ;  /* 0x00000004090075a7 */ /* 0x001064000800017f */
[----:B-1----:R-:W-:Y:S05]  /*7a00*/  @!P0 NANOSLEEP.SYNCS 0x989680 ;  /* 0x009896800000895d */ /* 0x002fea0003900000 */
[----:B------:R-:W1:Y:S02]  /*7a10*/  @!P0 SYNCS.PHASECHK.TRANS64 P0, [R9+URZ], R4 ;  /* 0x00000004090085a7 */ /* 0x000e64000800007f */
[----:B-1----:R-:W-:Y:S05]  /*7a20*/  @!P0 BRA `(.L_x_196) ;  /* 0xfffffffc00f08947 */ /* 0x002fea000383ffff */
[----:B------:R-:W-:Y:S05]  /*7a30*/  BRA `(.L_x_217) ;  /* 0xfffffff800187947 */ /* 0x000fea000383ffff */
.L_x_197:
[----:B0-----:R0:W1:Y:S02]  /*7a40*/  SYNCS.PHASECHK.TRANS64.TRYWAIT P0, [R6+URZ], R5 ;  /* 0x00000005060075a7 */ /* 0x001064000800017f */
[----:B-1----:R-:W-:Y:S05]  /*7a50*/  @!P0 NANOSLEEP.SYNCS 0x989680 ;  /* 0x009896800000895d */ /* 0x002fea0003900000 */
[----:B------:R-:W1:Y:S02]  /*7a60*/  @!P0 SYNCS.PHASECHK.TRANS64 P0, [R6+URZ], R5 ;  /* 0x00000005060085a7 */ /* 0x000e64000800007f */
[----:B-1----:R-:W-:Y:S05]  /*7a70*/  @!P0 BRA `(.L_x_197) ;  /* 0xfffffffc00f08947 */ /* 0x002fea000383ffff */
[----:B------:R-:W-:Y:S05]  /*7a80*/  BRA `(.L_x_218) ;  /* 0xfffffff800287947 */ /* 0x000fea000383ffff */
.L_x_198:
[----:B0-----:R0:W1:Y:S02]  /*7a90*/  SYNCS.PHASECHK.TRANS64.TRYWAIT P0, [R9+URZ], R4 ;  /* 0x00000004090075a7 */ /* 0x001064000800017f */
[----:B-1----:R-:W-:Y:S05]  /*7aa0*/  @!P0 NANOSLEEP.SYNCS 0x989680 ;  /* 0x009896800000895d */ /* 0x002fea0003900000 */
[----:B------:R-:W1:Y:S02]  /*7ab0*/  @!P0 SYNCS.PHASECHK.TRANS64 P0, [R9+URZ], R4 ;  /* 0x00000004090085a7 */ /* 0x000e64000800007f */
[----:B-1----:R-:W-:Y:S05]  /*7ac0*/  @!P0 BRA `(.L_x_198) ;  /* 0xfffffffc00f08947 */ /* 0x002fea000383ffff */
[----:B------:R-:W-:Y:S05]  /*7ad0*/  BRA `(.L_x_219) ;  /* 0xfffffff800387947 */ /* 0x000fea000383ffff */
.L_x_199:
[----:B0-----:R0:W1:Y:S02]  /*7ae0*/  SYNCS.PHASECHK.TRANS64.TRYWAIT P0, [R6+URZ], R5 ;  /* 0x00000005060075a7 */ /* 0x001064000800017f */
[----:B-1----:R-:W-:Y:S05]  /*7af0*/  @!P0 NANOSLEEP.SYNCS 0x989680 ;  /* 0x009896800000895d */ /* 0x002fea0003900000 */
[----:B------:R-:W1:Y:S02]  /*7b00*/  @!P0 SYNCS.PHASECHK.TRANS64 P0, [R6+URZ], R5 ;  /* 0x00000005060085a7 */ /* 0x000e64000800007f */
[----:B-1----:R-:W-:Y:S05]  /*7b10*/  @!P0 BRA `(.L_x_199) ;  /* 0xfffffffc00f08947 */ /* 0x002fea000383ffff */
[----:B------:R-:W-:Y:S05]  /*7b20*/  BRA `(.L_x_220) ;  /* 0xfffffff800487947 */ /* 0x000fea000383ffff */
.L_x_200:
[----:B0-----:R0:W1:Y:S02]  /*7b30*/  SYNCS.PHASECHK.TRANS64.TRYWAIT P0, [R9+URZ], R4 ;  /* 0x00000004090075a7 */ /* 0x001064000800017f */
[----:B-1----:R-:W-:Y:S05]  /*7b40*/  @!P0 NANOSLEEP.SYNCS 0x989680 ;  /* 0x009896800000895d */ /* 0x002fea0003900000 */
[----:B------:R-:W1:Y:S02]  /*7b50*/  @!P0 SYNCS.PHASECHK.TRANS64 P0, [R9+URZ], R4 ;  /* 0x00000004090085a7 */ /* 0x000e64000800007f */
[----:B-1----:R-:W-:Y:S05]  /*7b60*/  @!P0 BRA `(.L_x_200) ;  /* 0xfffffffc00f08947 */ /* 0x002fea000383ffff */
[----:B------:R-:W-:Y:S05]  /*7b70*/  BRA `(.L_x_221) ;  /* 0xfffffff800587947 */ /* 0x000fea000383ffff */
.L_x_201:
[----:B-1----:R1:W2:Y:S02]  /*7b80*/  SYNCS.PHASECHK.TRANS64.TRYWAIT P0, [R6+URZ], R5 ;  /* 0x00000005060075a7 */ /* 0x0022a4000800017f */
[----:B--2---:R-:W-:Y:S05]  /*7b90*/  @!P0 NANOSLEEP.SYNCS 0x989680 ;  /* 0x009896800000895d */ /* 0x004fea0003900000 */
[----:B------:R-:W2:Y:S02]  /*7ba0*/  @!P0 SYNCS.PHASECHK.TRANS64 P0, [R6+URZ], R5 ;  /* 0x00000005060085a7 */ /* 0x000ea4000800007f */
[----:B--2---:R-:W-:Y:S05]  /*7bb0*/  @!P0 BRA `(.L_x_201) ;  /* 0xfffffffc00f08947 */ /* 0x004fea000383ffff */
[----:B------:R-:W-:Y:S05]  /*7bc0*/  BRA `(.L_x_222) ;  /* 0xfffffff800607947 */ /* 0x000fea000383ffff */
.L_x_223:
[----:B------:R-:W-:-:S00]  /*7bd0*/  BRA `(.L_x_223) ;  /* 0xfffffffc00fc7947 */ /* 0x000fc0000383ffff */
[----:B------:R-:W-:-:S00]  /*7be0*/  NOP ;  /* 0x0000000000007918 */ /* 0x000fc00000000000 */
        /* <DEDUP_REMOVED lines=9> */
.L_x_224:


//--------------------- .nv.global.init           --------------------------
	.section	.nv.global.init,"aw",@progbits
.nv.global.init:
	.type		$str$22,@object
	.size		$str$22,($str$23 - $str$22)
$str$22:
        /*0000*/ 	.byte	0x6b, 0x5f, 0x74, 0x69, 0x6c, 0x65, 0x5f, 0x63, 0x6f, 0x75, 0x6e, 0x74, 0x20, 0x3e, 0x3d, 0x20
        /*0010*/ 	.byte	0x31, 0x00
	.type		$str$23,@object
	.size		$str$23,(__unnamed_1 - $str$23)
$str$23:
        /*0012*/ 	.byte	0x2f, 0x74, 0x6d, 0x70, 0x2f, 0x63, 0x75, 0x74, 0x6c, 0x61, 0x73, 0x73, 0x5f, 0x73, 0x77, 0x65
        /*0022*/ 	.byte	0x65, 0x70, 0x5f, 0x73, 0x72, 0x63, 0x2f, 0x69, 0x6e, 0x63, 0x6c, 0x75, 0x64, 0x65, 0x2f, 0x63
        /*0032*/ 	.byte	0x75, 0x74, 0x6c, 0x61, 0x73, 0x73, 0x2f, 0x67, 0x65, 0x6d, 0x6d, 0x2f, 0x63, 0x6f, 0x6c, 0x6c
        /*0042*/ 	.byte	0x65, 0x63, 0x74, 0x69, 0x76, 0x65, 0x2f, 0x73, 0x6d, 0x39, 0x30, 0x5f, 0x6d, 0x6d, 0x61, 0x5f
        /*0052*/ 	.byte	0x74, 0x6d, 0x61, 0x5f, 0x67, 0x6d, 0x6d, 0x61, 0x5f, 0x73, 0x73, 0x5f, 0x77, 0x61, 0x72, 0x70
        /*0062*/ 	.byte	0x73, 0x70, 0x65, 0x63, 0x69, 0x61, 0x6c, 0x69, 0x7a, 0x65, 0x64, 0x2e, 0x68, 0x70, 0x70, 0x00
	.type		__unnamed_1,@object
	.size		__unnamed_1,(.L_0 - __unnamed_1)
__unnamed_1:
        /*0072*/ 	.byte	0x76, 0x6f, 0x69, 0x64, 0x20, 0x63, 0x75, 0x74, 0x6c, 0x61, 0x73, 0x73, 0x3a, 0x3a, 0x67, 0x65
        /* <DEDUP_REMOVED lines=173> */
        /*0b52*/ 	.byte	0x74, 0x79, 0x5d, 0x00
.L_0:


//--------------------- .nv.shared._ZN7cutlass13device_kernelINS_4gemm6kernel13GemmUniversalIN4cute5tupleIJiiiiEEENS1_10collective13CollectiveMmaINS1_34MainloopSm90TmaGmmaWarpSpecializedILi14ENS5_IJNS4_1CILi4EEESB_NSA_ILi1EEEEEENS1_35KernelTmaWarpSpecializedCooperativeEEENS5_IJNSA_ILi128EEESG_NSA_ILi64EEEEEEaNS5_IJlSC_lEEEaSJ_NS4_8TiledMMAINS4_8MMA_AtomIJNS4_4SM904GMMA27MMA_64x128x32_S32S8S8_SS_TNEEEENS4_6LayoutINS5_IJNSA_ILi2EEESC_SC_EEENS5_IJSC_NSA_ILi0EEEST_EEEEENS5_IJNS4_10UnderscoreESW_SW_EEEEENS4_23SM90_TMA_LOAD_MULTICASTENS4_14ComposedLayoutINS4_7SwizzleILi2ELi4ELi3EEENS4_18smem_ptr_flag_bitsILi8EEENSQ_INS5_IJNSA_ILi8EEESH_EEENS5_IJSH_SC_EEEEEEEvNS4_8identityESZ_S19_vS1A_EENS_8epilogue10collective6detail29Sm90TmaWarpSpecializedAdapterINS1D_15DefaultEpilogueIaSJ_SJ_NS1C_6thread17LinearCombinationIaLi1EiiLNS1H_9ScaleType4KindE0ELNS_15FloatRoundStyleE2EaEENS1_15EpilogueDefaultEEEEEvvEEEEvNT_6ParamsE --------------------------
	.section	.nv.shared._ZN7cutlass13device_kernelINS_4gemm6kernel13GemmUniversalIN4cute5tupleIJiiiiEEENS1_10collective13CollectiveMmaINS1_34MainloopSm90TmaGmmaWarpSpecializedILi14ENS5_IJNS4_1CILi4EEESB_NSA_ILi1EEEEEENS1_35KernelTmaWarpSpecializedCooperativeEEENS5_IJNSA_ILi128EEESG_NSA_ILi64EEEEEEaNS5_IJlSC_lEEEaSJ_NS4_8TiledMMAINS4_8MMA_AtomIJNS4_4SM904GMMA27MMA_64x128x32_S32S8S8_SS_TNEEEENS4_6LayoutINS5_IJNSA_ILi2EEESC_SC_EEENS5_IJSC_NSA_ILi0EEEST_EEEEENS5_IJNS4_10UnderscoreESW_SW_EEEEENS4_23SM90_TMA_LOAD_MULTICASTENS4_14ComposedLayoutINS4_7SwizzleILi2ELi4ELi3EEENS4_18smem_ptr_flag_bitsILi8EEENSQ_INS5_IJNSA_ILi8EEESH_EEENS5_IJSH_SC_EEEEEEEvNS4_8identityESZ_S19_vS1A_EENS_8epilogue10collective6detail29Sm90TmaWarpSpecializedAdapterINS1D_15DefaultEpilogueIaSJ_SJ_NS1C_6thread17LinearCombinationIaLi1EiiLNS1H_9ScaleType4KindE0ELNS_15FloatRoundStyleE2EaEENS1_15EpilogueDefaultEEEEEvvEEEEvNT_6ParamsE,"aw",@nobits
	.sectionflags	@""
	.align	16
	.zero		1024


//--------------------- .nv.shared.reserved.0     --------------------------
	.section	.nv.shared.reserved.0,"aw",@nobits
	.weak		__nv_reservedSMEM_offset_0_alias
	.size		__nv_reservedSMEM_offset_0_alias, 0, 0
	.other		__nv_reservedSMEM_offset_0_alias,@"STO_CUDA_RESERVED_SHARED STV_DEFAULT"
__nv_reservedSMEM_offset_0_alias:
	.zero		0


//--------------------- .nv.global                --------------------------
	.section	.nv.global,"aw",@nobits
.nv.global:
	.type		_ZN40_INTERNAL_1d8d86ca_4_k_cu_4acb3ba7_256024cute1_E,@object
	.size		_ZN40_INTERNAL_1d8d86ca_4_k_cu_4acb3ba7_256024cute1_E,(_ZN40_INTERNAL_1d8d86ca_4_k_cu_4acb3ba7_256024cuda3std3__45__cpo6cbeginE - _ZN40_INTERNAL_1d8d86ca_4_k_cu_4acb3ba7_256024cute1_E)
_ZN40_INTERNAL_1d8d86ca_4_k_cu_4acb3ba7_256024cute1_E:
	.zero		1
	.type		_ZN40_INTERNAL_1d8d86ca_4_k_cu_4acb3ba7_256024cuda3std3__45__cpo6cbeginE,@object
	.size		_ZN40_INTERNAL_1d8d86ca_4_k_cu_4acb3ba7_256024cuda3std3__45__cpo6cbeginE,(_ZN40_INTERNAL_1d8d86ca_4_k_cu_4acb3ba7_256024cuda3std3__48in_placeE - _ZN40_INTERNAL_1d8d86ca_4_k_cu_4acb3ba7_256024cuda3std3__45__cpo6cbeginE)
_ZN40_INTERNAL_1d8d86ca_4_k_cu_4acb3ba7_256024cuda3std3__45__cpo6cbeginE:
	.zero		1
	.type		_ZN40_INTERNAL_1d8d86ca_4_k_cu_4acb3ba7_256024cuda3std3__48in_placeE,@object
	.size		_ZN40_INTERNAL_1d8d86ca_4_k_cu_4acb3ba7_256024cuda3std3__48in_placeE,(_ZN40_INTERNAL_1d8d86ca_4_k_cu_4acb3ba7_256024cuda3std6ranges3__45__cpo9iter_moveE - _ZN40_INTERNAL_1d8d86ca_4_k_cu_4acb3ba7_256024cuda3std3__48in_placeE)
_ZN40_INTERNAL_1d8d86ca_4_k_cu_4acb3ba7_256024cuda3std3__48in_placeE:
	.zero		1
	.type		_ZN40_INTERNAL_1d8d86ca_4_k_cu_4acb3ba7_256024cuda3std6ranges3__45__cpo9iter_moveE,@object
	.size		_ZN40_INTERNAL_1d8d86ca_4_k_cu_4acb3ba7_256024cuda3std6ranges3__45__cpo9iter_moveE,(_ZN40_INTERNAL_1d8d86ca_4_k_cu_4acb3ba7_256024cuda3std3__45__cpo5beginE - _ZN40_INTERNAL_1d8d86ca_4_k_cu_4acb3ba7_256024cuda3std6ranges3__45__cpo9iter_moveE)
_ZN40_INTERNAL_1d8d86ca_4_k_cu_4acb3ba7_256024cuda3std6ranges3__45__cpo9iter_moveE:
	.zero		1
	.type		_ZN40_INTERNAL_1d8d86ca_4_k_cu_4acb3ba7_256024cuda3std3__45__cpo5beginE,@object
	.size		_ZN40_INTERNAL_1d8d86ca_4_k_cu_4acb3ba7_256024cuda3std3__45__cpo5beginE,(_ZN40_INTERNAL_1d8d86ca_4_k_cu_4acb3ba7_256024cuda3std3__442_GLOBAL__N__1d8d86ca_4_k_cu_4acb3ba7_256026ignoreE - _ZN40_INTERNAL_1d8d86ca_4_k_cu_4acb3ba7_256024cuda3std3__45__cpo5beginE)
_ZN40_INTERNAL_1d8d86ca_4_k_cu_4acb3ba7_256024cuda3std3__45__cpo5beginE:
	.zero		1
	.type		_ZN40_INTERNAL_1d8d86ca_4_k_cu_4acb3ba7_256024cuda3std3__442_GLOBAL__N__1d8d86ca_4_k_cu_4acb3ba7_256026ignoreE,@object
	.size		_ZN40_INTERNAL_1d8d86ca_4_k_cu_4acb3ba7_256024cuda3std3__442_GLOBAL__N__1d8d86ca_4_k_cu_4acb3ba7_256026ignoreE,(_ZN40_INTERNAL_1d8d86ca_4_k_cu_4acb3ba7_256024cute7productE - _ZN40_INTERNAL_1d8d86ca_4_k_cu_4acb3ba7_256024cuda3std3__442_GLOBAL__N__1d8d86ca_4_k_cu_4acb3ba7_256026ignoreE)
_ZN40_INTERNAL_1d8d86ca_4_k_cu_4acb3ba7_256024cuda3std3__442_GLOBAL__N__1d8d86ca_4_k_cu_4acb3ba7_256026ignoreE:
	.zero		1
	.type		_ZN40_INTERNAL_1d8d86ca_4_k_cu_4acb3ba7_256024cute7productE,@object
	.size		_ZN40_INTERNAL_1d8d86ca_4_k_cu_4acb3ba7_256024cute7productE,(_ZN40_INTERNAL_1d8d86ca_4_k_cu_4acb3ba7_256024cuda3std3__45__cpo3endE - _ZN40_INTERNAL_1d8d86ca_4_k_cu_4acb3ba7_256024cute7productE)
_ZN40_INTERNAL_1d8d86ca_4_k_cu_4acb3ba7_256024cute7productE:
	.zero		1
	.type		_ZN40_INTERNAL_1d8d86ca_4_k_cu_4acb3ba7_256024cuda3std3__45__cpo3endE,@object
	.size		_ZN40_INTERNAL_1d8d86ca_4_k_cu_4acb3ba7_256024cuda3std3__45__cpo3endE,(_ZN40_INTERNAL_1d8d86ca_4_k_cu_4acb3ba7_256024cuda3std3__419piecewise_constructE - _ZN40_INTERNAL_1d8d86ca_4_k_cu_4acb3ba7_256024cuda3std3__45__cpo3endE)
_ZN40_INTERNAL_1d8d86ca_4_k_cu_4acb3ba7_256024cuda3std3__45__cpo3endE:
	.zero		1
	.type		_ZN40_INTERNAL_1d8d86ca_4_k_cu_4acb3ba7_256024cuda3std3__419piecewise_constructE,@object
	.size		_ZN40_INTERNAL_1d8d86ca_4_k_cu_4acb3ba7_256024cuda3std3__419piecewise_constructE,(_ZN40_INTERNAL_1d8d86ca_4_k_cu_4acb3ba7_256024cuda3std3__45__cpo4cendE - _ZN40_INTERNAL_1d8d86ca_4_k_cu_4acb3ba7_256024cuda3std3__419piecewise_constructE)
_ZN40_INTERNAL_1d8d86ca_4_k_cu_4acb3ba7_256024cuda3std3__419piecewise_constructE:
	.zero		1
	.type		_ZN40_INTERNAL_1d8d86ca_4_k_cu_4acb3ba7_256024cuda3std3__45__cpo4cendE,@object
	.size		_ZN40_INTERNAL_1d8d86ca_4_k_cu_4acb3ba7_256024cuda3std3__45__cpo4cendE,(_ZN40_INTERNAL_1d8d86ca_4_k_cu_4acb3ba7_256024cuda3std6ranges3__45__cpo4swapE - _ZN40_INTERNAL_1d8d86ca_4_k_cu_4acb3ba7_256024cuda3std3__45__cpo4cendE)
_ZN40_INTERNAL_1d8d86ca_4_k_cu_4acb3ba7_256024cuda3std3__45__cpo4cendE:
	.zero		1
	.type		_ZN40_INTERNAL_1d8d86ca_4_k_cu_4acb3ba7_256024cuda3std6ranges3__45__cpo4swapE,@object
	.size		_ZN40_INTERNAL_1d8d86ca_4_k_cu_4acb3ba7_256024cuda3std6ranges3__45__cpo4swapE,(.L_8 - _ZN40_INTERNAL_1d8d86ca_4_k_cu_4acb3ba7_256024cuda3std6ranges3__45__cpo4swapE)
_ZN40_INTERNAL_1d8d86ca_4_k_cu_4acb3ba7_256024cuda3std6ranges3__45__cpo4swapE:
	.zero		1
.L_8:


//--------------------- .nv.constant0._ZN7cutlass13device_kernelINS_4gemm6kernel13GemmUniversalIN4cute5tupleIJiiiiEEENS1_10collective13CollectiveMmaINS1_34MainloopSm90TmaGmmaWarpSpecializedILi14ENS5_IJNS4_1CILi4EEESB_NSA_ILi1EEEEEENS1_35KernelTmaWarpSpecializedCooperativeEEENS5_IJNSA_ILi128EEESG_NSA_ILi64EEEEEEaNS5_IJlSC_lEEEaSJ_NS4_8TiledMMAINS4_8MMA_AtomIJNS4_4SM904GMMA27MMA_64x128x32_S32S8S8_SS_TNEEEENS4_6LayoutINS5_IJNSA_ILi2EEESC_SC_EEENS5_IJSC_NSA_ILi0EEEST_EEEEENS5_IJNS4_10UnderscoreESW_SW_EEEEENS4_23SM90_TMA_LOAD_MULTICASTENS4_14ComposedLayoutINS4_7SwizzleILi2ELi4ELi3EEENS4_18smem_ptr_flag_bitsILi8EEENSQ_INS5_IJNSA_ILi8EEESH_EEENS5_IJSH_SC_EEEEEEEvNS4_8identityESZ_S19_vS1A_EENS_8epilogue10collective6detail29Sm90TmaWarpSpecializedAdapterINS1D_15DefaultEpilogueIaSJ_SJ_NS1C_6thread17LinearCombinationIaLi1EiiLNS1H_9ScaleType4KindE0ELNS_15FloatRoundStyleE2EaEENS1_15EpilogueDefaultEEEEEvvEEEEvNT_6ParamsE --------------------------
	.section	.nv.constant0._ZN7cutlass13device_kernelINS_4gemm6kernel13GemmUniversalIN4cute5tupleIJiiiiEEENS1_10collective13CollectiveMmaINS1_34MainloopSm90TmaGmmaWarpSpecializedILi14ENS5_IJNS4_1CILi4EEESB_NSA_ILi1EEEEEENS1_35KernelTmaWarpSpecializedCooperativeEEENS5_IJNSA_ILi128EEESG_NSA_ILi64EEEEEEaNS5_IJlSC_lEEEaSJ_NS4_8TiledMMAINS4_8MMA_AtomIJNS4_4SM904GMMA27MMA_64x128x32_S32S8S8_SS_TNEEEENS4_6LayoutINS5_IJNSA_ILi2EEESC_SC_EEENS5_IJSC_NSA_ILi0EEEST_EEEEENS5_IJNS4_10UnderscoreESW_SW_EEEEENS4_23SM90_TMA_LOAD_MULTICASTENS4_14ComposedLayoutINS4_7SwizzleILi2ELi4ELi3EEENS4_18smem_ptr_flag_bitsILi8EEENSQ_INS5_IJNSA_ILi8EEESH_EEENS5_IJSH_SC_EEEEEEEvNS4_8identityESZ_S19_vS1A_EENS_8epilogue10collective6detail29Sm90TmaWarpSpecializedAdapterINS1D_15DefaultEpilogueIaSJ_SJ_NS1C_6thread17LinearCombinationIaLi1EiiLNS1H_9ScaleType4KindE0ELNS_15FloatRoundStyleE2EaEENS1_15EpilogueDefaultEEEEEvvEEEEvNT_6ParamsE,"a",@progbits
	.sectionflags	@""
	.align	4
.nv.constant0._ZN7cutlass13device_kernelINS_4gemm6kernel13GemmUniversalIN4cute5tupleIJiiiiEEENS1_10collective13CollectiveMmaINS1_34MainloopSm90TmaGmmaWarpSpecializedILi14ENS5_IJNS4_1CILi4EEESB_NSA_ILi1EEEEEENS1_35KernelTmaWarpSpecializedCooperativeEEENS5_IJNSA_ILi128EEESG_NSA_ILi64EEEEEEaNS5_IJlSC_lEEEaSJ_NS4_8TiledMMAINS4_8MMA_AtomIJNS4_4SM904GMMA27MMA_64x128x32_S32S8S8_SS_TNEEEENS4_6LayoutINS5_IJNSA_ILi2EEESC_SC_EEENS5_IJSC_NSA_ILi0EEEST_EEEEENS5_IJNS4_10UnderscoreESW_SW_EEEEENS4_23SM90_TMA_LOAD_MULTICASTENS4_14ComposedLayoutINS4_7SwizzleILi2ELi4ELi3EEENS4_18smem_ptr_flag_bitsILi8EEENSQ_INS5_IJNSA_ILi8EEESH_EEENS5_IJSH_SC_EEEEEEEvNS4_8identityESZ_S19_vS1A_EENS_8epilogue10collective6detail29Sm90TmaWarpSpecializedAdapterINS1D_15DefaultEpilogueIaSJ_SJ_NS1C_6thread17LinearCombinationIaLi1EiiLNS1H_9ScaleType4KindE0ELNS_15FloatRoundStyleE2EaEENS1_15EpilogueDefaultEEEEEvvEEEEvNT_6ParamsE:
	.zero		1664


//--------------------- SYMBOLS --------------------------

	.type		.nv.reservedSmem.offset0,@object
	.size		.nv.reservedSmem.offset0,0x4
	.type		__assertfail,@function
